	.target	sm_100a

	.elftype	@"ET_EXEC"


//--------------------- .note.nv.tkinfo           --------------------------
	.section	.note.nv.tkinfo,"",@"SHT_NOTE"
	.sectionflags	@"SHF_NOTE_NV_TKINFO"
	.tkinfo
        /*0018*/ 	.word	0x00000002
        /*0030*/ 	.string	""
        /*0030*/ 	.string	"ptxas"
        /*0030*/ 	.string	"Cuda compilation tools, release 13.0, V13.0.88"
        /*0030*/ 	.string	"Build cuda_13.0.r13.0/compiler.36424714_0"
        /*0030*/ 	.string	"-arch sm_100a -m 64 "



//--------------------- .note.nv.cuinfo           --------------------------
	.section	.note.nv.cuinfo,"",@"SHT_NOTE"
	.sectionflags	@"SHF_NOTE_NV_CUINFO"
        /*0018*/ 	.short	0x0002
        /*001a*/ 	.short	0x0064
        /*001c*/ 	.short	0x0082
	.zero		2


//--------------------- .nv.info                  --------------------------
	.section	.nv.info,"",@"SHT_CUDA_INFO"
	.align	4


	//----- nvinfo : EIATTR_REGCOUNT
	.align		4
        /*0000*/ 	.byte	0x04, 0x2f
        /*0002*/ 	.short	(.L_19 - .L_18)
	.align		4
.L_18:
        /*0004*/ 	.word	index@(_ZN7cutlass13device_kernelINS_4gemm6kernel13GemmUniversalIN4cute5tupleIJiiiiEEENS1_10collective13CollectiveMmaINS1_35MainloopSm100TmaUmmaWarpSpecializedILi3ELi2ELi4ENS5_IJNS4_1CILi1EEESB_SB_EEEEENS5_IJNSA_ILi128EEENSA_ILi64EEENSA_ILi32EEEEEENS_12float_e5m2_tENS5_IJlSB_lEEESI_SJ_NS4_8TiledMMAINS4_8MMA_AtomIJNS4_10MMA_TraitsINS4_19SM100_MMA_F8F6F4_SSEJSI_SI_fSE_SF_NS4_17integral_constantINS4_4UMMA5MajorELSQ_0EEESR_NSO_INSP_7ScaleInELSS_0EEEST_EEEEEENS4_6LayoutISC_NS5_IJNSA_ILi0EEESX_SX_EEEEENS5_IJNS4_10UnderscoreES10_S10_EEEEENS4_13SM90_TMA_LOADENS4_14ComposedLayoutINS4_7SwizzleILi1ELi4ELi3EEENS4_18smem_ptr_flag_bitsILi8EEENSW_INS5_IJNSA_ILi8EEESG_EEENS5_IJSG_SB_EEEEEEEvNS4_8identityES13_S1D_vS1E_EENS_8epilogue10collective18CollectiveEpilogueINS1G_23Sm100TmaWarpSpecializedILi1ELi1ELi64ELb0ELb0EEEJSH_NS5_IJNSW_ISE_SB_EENSW_ISF_SB_EEEEESI_SJ_SI_SJ_NS1G_6fusion15FusionCallbacksIS1K_NS1O_17LinearCombinationISI_fSI_fLNS_15FloatRoundStyleE2EEESH_S1N_JEEENS4_5SM1004TMEM4LOAD26SM100_TMEM_LOAD_32dp32b64xES13_NS14_INS15_ILi2ELi4ELi3EEES18_NSW_INS5_IJS19_SF_EEENS5_IJSF_SB_EEEEEEENS4_39AutoVectorizingCopyWithAssumedAlignmentILi128EEENS4_14SM90_TMA_STOREES22_S24_S24_EEEvvEEEEvNT_6ParamsE)
        /*0008*/ 	.word	0x000000c2


	//----- nvinfo : EIATTR_FRAME_SIZE
	.align		4
.L_19:
        /*000c*/ 	.byte	0x04, 0x11
        /*000e*/ 	.short	(.L_21 - .L_20)
	.align		4
.L_20:
        /*0010*/ 	.word	index@($__internal_2_$__cuda_sm10x_tcgen05_guardrail_trap_unallocated_columns_being_dealloced)
        /*0014*/ 	.word	0x00000000


	//----- nvinfo : EIATTR_FRAME_SIZE
	.align		4
.L_21:
        /*0018*/ 	.byte	0x04, 0x11
        /*001a*/ 	.short	(.L_23 - .L_22)
	.align		4
.L_22:
        /*001c*/ 	.word	index@($__internal_1_$__cuda_sm10x_tcgen05_guardrail_trap_phase_invalid_during_alloc)
        /*0020*/ 	.word	0x00000000


	//----- nvinfo : EIATTR_FRAME_SIZE
	.align		4
.L_23:
        /*0024*/ 	.byte	0x04, 0x11
        /*0026*/ 	.short	(.L_25 - .L_24)
	.align		4
.L_24:
        /*0028*/ 	.word	index@($__internal_0_$__cuda_sm10x_tcgen05_guardrail_trap_col_being_dealloced_not_returned_by_alloc)
        /*002c*/ 	.word	0x00000000


	//----- nvinfo : EIATTR_FRAME_SIZE
	.align		4
.L_25:
        /*0030*/ 	.byte	0x04, 0x11
        /*0032*/ 	.short	(.L_27 - .L_26)
	.align		4
.L_26:
        /*0034*/ 	.word	index@(_ZN7cutlass13device_kernelINS_4gemm6kernel13GemmUniversalIN4cute5tupleIJiiiiEEENS1_10collective13CollectiveMmaINS1_35MainloopSm100TmaUmmaWarpSpecializedILi3ELi2ELi4ENS5_IJNS4_1CILi1EEESB_SB_EEEEENS5_IJNSA_ILi128EEENSA_ILi64EEENSA_ILi32EEEEEENS_12float_e5m2_tENS5_IJlSB_lEEESI_SJ_NS4_8TiledMMAINS4_8MMA_AtomIJNS4_10MMA_TraitsINS4_19SM100_MMA_F8F6F4_SSEJSI_SI_fSE_SF_NS4_17integral_constantINS4_4UMMA5MajorELSQ_0EEESR_NSO_INSP_7ScaleInELSS_0EEEST_EEEEEENS4_6LayoutISC_NS5_IJNSA_ILi0EEESX_SX_EEEEENS5_IJNS4_10UnderscoreES10_S10_EEEEENS4_13SM90_TMA_LOADENS4_14ComposedLayoutINS4_7SwizzleILi1ELi4ELi3EEENS4_18smem_ptr_flag_bitsILi8EEENSW_INS5_IJNSA_ILi8EEESG_EEENS5_IJSG_SB_EEEEEEEvNS4_8identityES13_S1D_vS1E_EENS_8epilogue10collective18CollectiveEpilogueINS1G_23Sm100TmaWarpSpecializedILi1ELi1ELi64ELb0ELb0EEEJSH_NS5_IJNSW_ISE_SB_EENSW_ISF_SB_EEEEESI_SJ_SI_SJ_NS1G_6fusion15FusionCallbacksIS1K_NS1O_17LinearCombinationISI_fSI_fLNS_15FloatRoundStyleE2EEESH_S1N_JEEENS4_5SM1004TMEM4LOAD26SM100_TMEM_LOAD_32dp32b64xES13_NS14_INS15_ILi2ELi4ELi3EEES18_NSW_INS5_IJS19_SF_EEENS5_IJSF_SB_EEEEEEENS4_39AutoVectorizingCopyWithAssumedAlignmentILi128EEENS4_14SM90_TMA_STOREES22_S24_S24_EEEvvEEEEvNT_6ParamsE)
        /*0038*/ 	.word	0x00000000


	//----- nvinfo : EIATTR_MIN_STACK_SIZE
	.align		4
.L_27:
        /*003c*/ 	.byte	0x04, 0x12
        /*003e*/ 	.short	(.L_29 - .L_28)
	.align		4
.L_28:
        /*0040*/ 	.word	index@(_ZN7cutlass13device_kernelINS_4gemm6kernel13GemmUniversalIN4cute5tupleIJiiiiEEENS1_10collective13CollectiveMmaINS1_35MainloopSm100TmaUmmaWarpSpecializedILi3ELi2ELi4ENS5_IJNS4_1CILi1EEESB_SB_EEEEENS5_IJNSA_ILi128EEENSA_ILi64EEENSA_ILi32EEEEEENS_12float_e5m2_tENS5_IJlSB_lEEESI_SJ_NS4_8TiledMMAINS4_8MMA_AtomIJNS4_10MMA_TraitsINS4_19SM100_MMA_F8F6F4_SSEJSI_SI_fSE_SF_NS4_17integral_constantINS4_4UMMA5MajorELSQ_0EEESR_NSO_INSP_7ScaleInELSS_0EEEST_EEEEEENS4_6LayoutISC_NS5_IJNSA_ILi0EEESX_SX_EEEEENS5_IJNS4_10UnderscoreES10_S10_EEEEENS4_13SM90_TMA_LOADENS4_14ComposedLayoutINS4_7SwizzleILi1ELi4ELi3EEENS4_18smem_ptr_flag_bitsILi8EEENSW_INS5_IJNSA_ILi8EEESG_EEENS5_IJSG_SB_EEEEEEEvNS4_8identityES13_S1D_vS1E_EENS_8epilogue10collective18CollectiveEpilogueINS1G_23Sm100TmaWarpSpecializedILi1ELi1ELi64ELb0ELb0EEEJSH_NS5_IJNSW_ISE_SB_EENSW_ISF_SB_EEEEESI_SJ_SI_SJ_NS1G_6fusion15FusionCallbacksIS1K_NS1O_17LinearCombinationISI_fSI_fLNS_15FloatRoundStyleE2EEESH_S1N_JEEENS4_5SM1004TMEM4LOAD26SM100_TMEM_LOAD_32dp32b64xES13_NS14_INS15_ILi2ELi4ELi3EEES18_NSW_INS5_IJS19_SF_EEENS5_IJSF_SB_EEEEEEENS4_39AutoVectorizingCopyWithAssumedAlignmentILi128EEENS4_14SM90_TMA_STOREES22_S24_S24_EEEvvEEEEvNT_6ParamsE)
        /*0044*/ 	.word	0x00000000
.L_29:


//--------------------- .nv.compat                --------------------------
	.section	.nv.compat,"",@"SHT_CUDA_COMPAT_INFO"
	.align	4
        /*0000*/ 	.byte	0x02, 0x09, 0x01, 0x00, 0x02, 0x02, 0x02, 0x00, 0x02, 0x05, 0x05, 0x00, 0x03, 0x07, 0x01, 0x01
        /*0010*/ 	.byte	0x02, 0x03, 0x01, 0x00, 0x02, 0x06, 0x01, 0x00, 0x04, 0x0b, 0x08, 0x00, 0x09, 0x00, 0x00, 0x00
        /*0020*/ 	.byte	0x00, 0x00, 0x00, 0x00


//--------------------- .nv.info._ZN7cutlass13device_kernelINS_4gemm6kernel13GemmUniversalIN4cute5tupleIJiiiiEEENS1_10collective13CollectiveMmaINS1_35MainloopSm100TmaUmmaWarpSpecializedILi3ELi2ELi4ENS5_IJNS4_1CILi1EEESB_SB_EEEEENS5_IJNSA_ILi128EEENSA_ILi64EEENSA_ILi32EEEEEENS_12float_e5m2_tENS5_IJlSB_lEEESI_SJ_NS4_8TiledMMAINS4_8MMA_AtomIJNS4_10MMA_TraitsINS4_19SM100_MMA_F8F6F4_SSEJSI_SI_fSE_SF_NS4_17integral_constantINS4_4UMMA5MajorELSQ_0EEESR_NSO_INSP_7ScaleInELSS_0EEEST_EEEEEENS4_6LayoutISC_NS5_IJNSA_ILi0EEESX_SX_EEEEENS5_IJNS4_10UnderscoreES10_S10_EEEEENS4_13SM90_TMA_LOADENS4_14ComposedLayoutINS4_7SwizzleILi1ELi4ELi3EEENS4_18smem_ptr_flag_bitsILi8EEENSW_INS5_IJNSA_ILi8EEESG_EEENS5_IJSG_SB_EEEEEEEvNS4_8identityES13_S1D_vS1E_EENS_8epilogue10collective18CollectiveEpilogueINS1G_23Sm100TmaWarpSpecializedILi1ELi1ELi64ELb0ELb0EEEJSH_NS5_IJNSW_ISE_SB_EENSW_ISF_SB_EEEEESI_SJ_SI_SJ_NS1G_6fusion15FusionCallbacksIS1K_NS1O_17LinearCombinationISI_fSI_fLNS_15FloatRoundStyleE2EEESH_S1N_JEEENS4_5SM1004TMEM4LOAD26SM100_TMEM_LOAD_32dp32b64xES13_NS14_INS15_ILi2ELi4ELi3EEES18_NSW_INS5_IJS19_SF_EEENS5_IJSF_SB_EEEEEEENS4_39AutoVectorizingCopyWithAssumedAlignmentILi128EEENS4_14SM90_TMA_STOREES22_S24_S24_EEEvvEEEEvNT_6ParamsE --------------------------
	.section	.nv.info._ZN7cutlass13device_kernelINS_4gemm6kernel13GemmUniversalIN4cute5tupleIJiiiiEEENS1_10collective13CollectiveMmaINS1_35MainloopSm100TmaUmmaWarpSpecializedILi3ELi2ELi4ENS5_IJNS4_1CILi1EEESB_SB_EEEEENS5_IJNSA_ILi128EEENSA_ILi64EEENSA_ILi32EEEEEENS_12float_e5m2_tENS5_IJlSB_lEEESI_SJ_NS4_8TiledMMAINS4_8MMA_AtomIJNS4_10MMA_TraitsINS4_19SM100_MMA_F8F6F4_SSEJSI_SI_fSE_SF_NS4_17integral_constantINS4_4UMMA5MajorELSQ_0EEESR_NSO_INSP_7ScaleInELSS_0EEEST_EEEEEENS4_6LayoutISC_NS5_IJNSA_ILi0EEESX_SX_EEEEENS5_IJNS4_10UnderscoreES10_S10_EEEEENS4_13SM90_TMA_LOADENS4_14ComposedLayoutINS4_7SwizzleILi1ELi4ELi3EEENS4_18smem_ptr_flag_bitsILi8EEENSW_INS5_IJNSA_ILi8EEESG_EEENS5_IJSG_SB_EEEEEEEvNS4_8identityES13_S1D_vS1E_EENS_8epilogue10collective18CollectiveEpilogueINS1G_23Sm100TmaWarpSpecializedILi1ELi1ELi64ELb0ELb0EEEJSH_NS5_IJNSW_ISE_SB_EENSW_ISF_SB_EEEEESI_SJ_SI_SJ_NS1G_6fusion15FusionCallbacksIS1K_NS1O_17LinearCombinationISI_fSI_fLNS_15FloatRoundStyleE2EEESH_S1N_JEEENS4_5SM1004TMEM4LOAD26SM100_TMEM_LOAD_32dp32b64xES13_NS14_INS15_ILi2ELi4ELi3EEES18_NSW_INS5_IJS19_SF_EEENS5_IJSF_SB_EEEEEEENS4_39AutoVectorizingCopyWithAssumedAlignmentILi128EEENS4_14SM90_TMA_STOREES22_S24_S24_EEEvvEEEEvNT_6ParamsE,"",@"SHT_CUDA_INFO"
	.sectionflags	@""
	.align	4


	//----- nvinfo : EIATTR_CUDA_API_VERSION
	.align		4
        /*0000*/ 	.byte	0x04, 0x37
        /*0002*/ 	.short	(.L_31 - .L_30)
.L_30:
        /*0004*/ 	.word	0x00000082


	//----- nvinfo : EIATTR_KPARAM_INFO
	.align		4
.L_31:
        /*0008*/ 	.byte	0x04, 0x17
        /*000a*/ 	.short	(.L_33 - .L_32)
.L_32:
        /*000c*/ 	.word	0x00000000
        /*0010*/ 	.short	0x0000
        /*0012*/ 	.short	0x0000
        /*0014*/ 	.byte	0x00, 0xf0, 0x01, 0x20


	//----- nvinfo : EIATTR_AT_ENTRY_FRAGMENTS
	.align		4
.L_33:
        /*0018*/ 	.byte	0x04, 0x4f
        /*001a*/ 	.short	(.L_35 - .L_34)


	//   ....[0]....
.L_34:
        /*001c*/ 	.word	0x00000006


	//----- nvinfo : EIATTR_RESERVED_SMEM_USED
	.align		4
.L_35:
        /*0020*/ 	.byte	0x01, 0x41
	.zero		2


	//----- nvinfo : EIATTR_SPARSE_MMA_MASK
	.align		4
        /*0024*/ 	.byte	0x03, 0x50
        /*0026*/ 	.short	0x0000


	//----- nvinfo : EIATTR_TCGEN05_1CTA_USED
	.align		4
        /*0028*/ 	.byte	0x01, 0x51
	.zero		2


	//----- nvinfo : EIATTR_MAXREG_COUNT
	.align		4
        /*002c*/ 	.byte	0x03, 0x1b
        /*002e*/ 	.short	0x00ff


	//----- nvinfo : EIATTR_NUM_BARRIERS
	.align		4
        /*0030*/ 	.byte	0x02, 0x4c
        /*0032*/ 	.byte	0x07
	.zero		1


	//----- nvinfo : EIATTR_EXTERNS
	.align		4
        /*0034*/ 	.byte	0x04, 0x0f
        /*0036*/ 	.short	(.L_37 - .L_36)


	//   ....[0]....
	.align		4
.L_36:
        /*0038*/ 	.word	index@(__assertfail)


	//----- nvinfo : EIATTR_MERCURY_ISA_VERSION
	.align		4
.L_37:
        /*003c*/ 	.byte	0x03, 0x5f
        /*003e*/ 	.short	0x0101


	//----- nvinfo : EIATTR_INT_WARP_WIDE_INSTR_OFFSETS
	.align		4
        /*0040*/ 	.byte	0x04, 0x31
        /*0042*/ 	.short	(.L_39 - .L_38)


	//   ....[0]....
.L_38:
        /*0044*/ 	.word	0x00001d60


	//   ....[1]....
        /*0048*/ 	.word	0x000035d0


	//   ....[2]....
        /*004c*/ 	.word	0x000035f0


	//   ....[3]....
        /*0050*/ 	.word	0x00003620


	//   ....[4]....
        /*0054*/ 	.word	0x00004030


	//   ....[5]....
        /*0058*/ 	.word	0x00004120


	//----- nvinfo : EIATTR_COOP_GROUP_MASK_REGIDS
	.align		4
.L_39:
        /*005c*/ 	.byte	0x04, 0x29
        /*005e*/ 	.short	(.L_41 - .L_40)


	//   ....[0]....
.L_40:
        /*0060*/ 	.word	0xffffffff


	//   ....[1]....
        /*0064*/ 	.word	0xffffffff


	//   ....[2]....
        /*0068*/ 	.word	0xffffffff


	//   ....[3]....
        /*006c*/ 	.word	0xffffffff


	//   ....[4]....
        /*0070*/ 	.word	0xffffffff


	//   ....[5]....
        /*0074*/ 	.word	0xffffffff


	//   ....[6]....
        /*0078*/ 	.word	0xffffffff


	//   ....[7]....
        /*007c*/ 	.word	0xffffffff


	//   ....[8]....
        /*0080*/ 	.word	0xffffffff


	//   ....[9]....
        /*0084*/ 	.word	0xffffffff


	//   ....[10]....
        /*0088*/ 	.word	0xffffffff


	//   ....[11]....
        /*008c*/ 	.word	0xffffffff


	//   ....[12]....
        /*0090*/ 	.word	0xffffffff


	//----- nvinfo : EIATTR_COOP_GROUP_INSTR_OFFSETS
	.align		4
.L_41:
        /*0094*/ 	.byte	0x04, 0x28
        /*0096*/ 	.short	(.L_43 - .L_42)


	//   ....[0]....
.L_42:
        /*0098*/ 	.word	0x00000090


	//   ....[1]....
        /*009c*/ 	.word	0x000004d0


	//   ....[2]....
        /*00a0*/ 	.word	0x00000620


	//   ....[3]....
        /*00a4*/ 	.word	0x00000760


	//   ....[4]....
        /*00a8*/ 	.word	0x00000860


	//   ....[5]....
        /*00ac*/ 	.word	0x000009d0


	//   ....[6]....
        /*00b0*/ 	.word	0x00000b70


	//   ....[7]....
        /*00b4*/ 	.word	0x00001c40


	//   ....[8]....
        /*00b8*/ 	.word	0x00002990


	//   ....[9]....
        /*00bc*/ 	.word	0x00002ba0


	//   ....[10]....
        /*00c0*/ 	.word	0x00002bd0


	//   ....[11]....
        /*00c4*/ 	.word	0x000034b0


	//   ....[12]....
        /*00c8*/ 	.word	0x000036e0


	//----- nvinfo : EIATTR_VRC_CTA_INIT_COUNT
	.align		4
.L_43:
        /*00cc*/ 	.byte	0x02, 0x4a
        /*00ce*/ 	.byte	0x80
	.zero		1


	//----- nvinfo : EIATTR_SYSCALL_OFFSETS
	.align		4
        /*00d0*/ 	.byte	0x04, 0x46
        /*00d2*/ 	.short	(.L_45 - .L_44)


	//   ....[0]....
.L_44:
        /*00d4*/ 	.word	0x00004b10


	//   ....[1]....
        /*00d8*/ 	.word	0x00004c50


	//   ....[2]....
        /*00dc*/ 	.word	0x000053f0


	//----- nvinfo : EIATTR_MBARRIER_INSTR_OFFSETS
	.align		4
.L_45:
        /*00e0*/ 	.byte	0x04, 0x39
        /*00e2*/ 	.short	(.L_47 - .L_46)


	//   ....[0]....
.L_46:
        /*00e4*/ 	.word	0x000005b0
        /*00e8*/ 	.word	0x000000ff
        /*00ec*/ 	.word	0x00000000
        /*00f0*/ 	.short	0x0100
        /*00f2*/ 	.byte	0x05
	.zero		1


	//   ....[1]....
        /*00f4*/ 	.word	0x000005c0
        /*00f8*/ 	.word	0x000000ff
        /*00fc*/ 	.word	0x00000018
        /*0100*/ 	.short	0x0100
        /*0102*/ 	.byte	0x05
	.zero		1


	//   ....[2]....
        /*0104*/ 	.word	0x000005d0
        /*0108*/ 	.word	0x000000ff
        /*010c*/ 	.word	0x00000008
        /*0110*/ 	.short	0x0100
        /*0112*/ 	.byte	0x05
	.zero		1


	//   ....[3]....
        /*0114*/ 	.word	0x000005e0
        /*0118*/ 	.word	0x000000ff
        /*011c*/ 	.word	0x00000020
        /*0120*/ 	.short	0x0100
        /*0122*/ 	.byte	0x05
	.zero		1


	//   ....[4]....
        /*0124*/ 	.word	0x000005f0
        /*0128*/ 	.word	0x000000ff
        /*012c*/ 	.word	0x00000010
        /*0130*/ 	.short	0x0100
        /*0132*/ 	.byte	0x05
	.zero		1


	//   ....[5]....
        /*0134*/ 	.word	0x00000600
        /*0138*/ 	.word	0x000000ff
        /*013c*/ 	.word	0x00000028
        /*0140*/ 	.short	0x0100
        /*0142*/ 	.byte	0x05
	.zero		1


	//   ....[6]....
        /*0144*/ 	.word	0x00000730
        /*0148*/ 	.word	0x000000ff
        /*014c*/ 	.word	0x00000030
        /*0150*/ 	.short	0x0100
        /*0152*/ 	.byte	0x06
	.zero		1


	//   ....[7]....
        /*0154*/ 	.word	0x00000740
        /*0158*/ 	.word	0x000000ff
        /*015c*/ 	.word	0x00000038
        /*0160*/ 	.short	0x0100
        /*0162*/ 	.byte	0x06
	.zero		1


	//   ....[8]....
        /*0164*/ 	.word	0x00000830
        /*0168*/ 	.word	0x000000ff
        /*016c*/ 	.word	0x00000040
        /*0170*/ 	.short	0x0100
        /*0172*/ 	.byte	0x05
	.zero		1


	//   ....[9]....
        /*0174*/ 	.word	0x00000840
        /*0178*/ 	.word	0x000000ff
        /*017c*/ 	.word	0x00000048
        /*0180*/ 	.short	0x0100
        /*0182*/ 	.byte	0x05
	.zero		1


	//   ....[10]....
        /*0184*/ 	.word	0x00000980
        /*0188*/ 	.word	0x000000ff
        /*018c*/ 	.word	0x00000050
        /*0190*/ 	.short	0x0100
        /*0192*/ 	.byte	0x05
	.zero		1


	//   ....[11]....
        /*0194*/ 	.word	0x00000990
        /*0198*/ 	.word	0x000000ff
        /*019c*/ 	.word	0x00000060
        /*01a0*/ 	.short	0x0100
        /*01a2*/ 	.byte	0x05
	.zero		1


	//   ....[12]....
        /*01a4*/ 	.word	0x000009a0
        /*01a8*/ 	.word	0x000000ff
        /*01ac*/ 	.word	0x00000058
        /*01b0*/ 	.short	0x0100
        /*01b2*/ 	.byte	0x05
	.zero		1


	//   ....[13]....
        /*01b4*/ 	.word	0x000009b0
        /*01b8*/ 	.word	0x000000ff
        /*01bc*/ 	.word	0x00000068
        /*01c0*/ 	.short	0x0100
        /*01c2*/ 	.byte	0x05
	.zero		1


	//   ....[14]....
        /*01c4*/ 	.word	0x00000ae0
        /*01c8*/ 	.word	0x000000ff
        /*01cc*/ 	.word	0x00000070
        /*01d0*/ 	.short	0x0100
        /*01d2*/ 	.byte	0x06
	.zero		1


	//   ....[15]....
        /*01d4*/ 	.word	0x00000af0
        /*01d8*/ 	.word	0x000000ff
        /*01dc*/ 	.word	0x00000090
        /*01e0*/ 	.short	0x0100
        /*01e2*/ 	.byte	0x06
	.zero		1


	//   ....[16]....
        /*01e4*/ 	.word	0x00000b00
        /*01e8*/ 	.word	0x000000ff
        /*01ec*/ 	.word	0x00000078
        /*01f0*/ 	.short	0x0100
        /*01f2*/ 	.byte	0x06
	.zero		1


	//   ....[17]....
        /*01f4*/ 	.word	0x00000b10
        /*01f8*/ 	.word	0x000000ff
        /*01fc*/ 	.word	0x00000098
        /*0200*/ 	.short	0x0100
        /*0202*/ 	.byte	0x06
	.zero		1


	//   ....[18]....
        /*0204*/ 	.word	0x00000b20
        /*0208*/ 	.word	0x000000ff
        /*020c*/ 	.word	0x00000080
        /*0210*/ 	.short	0x0100
        /*0212*/ 	.byte	0x06
	.zero		1


	//   ....[19]....
        /*0214*/ 	.word	0x00000b30
        /*0218*/ 	.word	0x000000ff
        /*021c*/ 	.word	0x000000a0
        /*0220*/ 	.short	0x0100
        /*0222*/ 	.byte	0x06
	.zero		1


	//   ....[20]....
        /*0224*/ 	.word	0x00000b40
        /*0228*/ 	.word	0x000000ff
        /*022c*/ 	.word	0x00000088
        /*0230*/ 	.short	0x0100
        /*0232*/ 	.byte	0x06
	.zero		1


	//   ....[21]....
        /*0234*/ 	.word	0x00000b50
        /*0238*/ 	.word	0x000000ff
        /*023c*/ 	.word	0x000000a8
        /*0240*/ 	.short	0x0100
        /*0242*/ 	.byte	0x06
	.zero		1


	//   ....[22]....
        /*0244*/ 	.word	0x00000c40
        /*0248*/ 	.word	0x000000ff
        /*024c*/ 	.word	0x000000b0
        /*0250*/ 	.short	0x0100
        /*0252*/ 	.byte	0x05
	.zero		1


	//   ....[23]....
        /*0254*/ 	.word	0x00000c50
        /*0258*/ 	.word	0x000000ff
        /*025c*/ 	.word	0x000000c0
        /*0260*/ 	.short	0x0100
        /*0262*/ 	.byte	0x05
	.zero		1


	//   ....[24]....
        /*0264*/ 	.word	0x00000c60
        /*0268*/ 	.word	0x000000ff
        /*026c*/ 	.word	0x000000b8
        /*0270*/ 	.short	0x0100
        /*0272*/ 	.byte	0x05
	.zero		1


	//   ....[25]....
        /*0274*/ 	.word	0x00000c70
        /*0278*/ 	.word	0x000000ff
        /*027c*/ 	.word	0x000000c8
        /*0280*/ 	.short	0x0100
        /*0282*/ 	.byte	0x05
	.zero		1


	//   ....[26]....
        /*0284*/ 	.word	0x00001540
        /*0288*/ 	.word	0x00000003
        /*028c*/ 	.word	0x000000c0
        /*0290*/ 	.short	0x010a
        /*0292*/ 	.byte	0xff
	.zero		1


	//   ....[27]....
        /*0294*/ 	.word	0x00001570
        /*0298*/ 	.word	0x00000003
        /*029c*/ 	.word	0x000000b0
        /*02a0*/ 	.short	0x0101
        /*02a2*/ 	.byte	0xff
	.zero		1


	//   ....[28]....
        /*02a4*/ 	.word	0x00001640
        /*02a8*/ 	.word	0x000000ff
        /*02ac*/ 	.word	0x00000018
        /*02b0*/ 	.short	0x010a
        /*02b2*/ 	.byte	0x08
	.zero		1


	//   ....[29]....
        /*02b4*/ 	.word	0x000016e0
        /*02b8*/ 	.word	0x000000ff
        /*02bc*/ 	.word	0x00000018
        /*02c0*/ 	.short	0x010a
        /*02c2*/ 	.byte	0x21
	.zero		1


	//   ....[30]....
        /*02c4*/ 	.word	0x00001830
        /*02c8*/ 	.word	0x000000ff
        /*02cc*/ 	.word	0x00000018
        /*02d0*/ 	.short	0x010a
        /*02d2*/ 	.byte	0x08
	.zero		1


	//   ....[31]....
        /*02d4*/ 	.word	0x00001940
        /*02d8*/ 	.word	0x000000ff
        /*02dc*/ 	.word	0x00000048
        /*02e0*/ 	.short	0x0101
        /*02e2*/ 	.byte	0x04
	.zero		1


	//   ....[32]....
        /*02e4*/ 	.word	0x00001960
        /*02e8*/ 	.word	0x000000ff
        /*02ec*/ 	.word	0x00000018
        /*02f0*/ 	.short	0x010a
        /*02f2*/ 	.byte	0x08
	.zero		1


	//   ....[33]....
        /*02f4*/ 	.word	0x000019e0
        /*02f8*/ 	.word	0x000000ff
        /*02fc*/ 	.word	0x00000018
        /*0300*/ 	.short	0x010a
        /*0302*/ 	.byte	0x11
	.zero		1


	//   ....[34]....
        /*0304*/ 	.word	0x00001b30
        /*0308*/ 	.word	0x000000ff
        /*030c*/ 	.word	0x00000018
        /*0310*/ 	.short	0x010a
        /*0312*/ 	.byte	0x08
	.zero		1


	//   ....[35]....
        /*0314*/ 	.word	0x00001c70
        /*0318*/ 	.word	0x00000002
        /*031c*/ 	.word	0x00000050
        /*0320*/ 	.short	0x010a
        /*0322*/ 	.byte	0xff
	.zero		1


	//   ....[36]....
        /*0324*/ 	.word	0x00001d30
        /*0328*/ 	.word	0x00000002
        /*032c*/ 	.word	0x00000000
        /*0330*/ 	.short	0x0101
        /*0332*/ 	.byte	0xff
	.zero		1


	//   ....[37]....
        /*0334*/ 	.word	0x00002290
        /*0338*/ 	.word	0x000000ff
        /*033c*/ 	.word	0x00000000
        /*0340*/ 	.short	0x010a
        /*0342*/ 	.byte	0x05
	.zero		1


	//   ....[38]....
        /*0344*/ 	.word	0x00002320
        /*0348*/ 	.word	0x000000ff
        /*034c*/ 	.word	0x00000000
        /*0350*/ 	.short	0x010a
        /*0352*/ 	.byte	0x05
	.zero		1


	//   ....[39]....
        /*0354*/ 	.word	0x000023c0
        /*0358*/ 	.word	0x00000000
        /*035c*/ 	.word	0x00000000
        /*0360*/ 	.short	0x010a
        /*0362*/ 	.byte	0xff
	.zero		1


	//   ....[40]....
        /*0364*/ 	.word	0x000024e0
        /*0368*/ 	.word	0x00000000
        /*036c*/ 	.word	0x000000b0
        /*0370*/ 	.short	0x010a
        /*0372*/ 	.byte	0xff
	.zero		1


	//   ....[41]....
        /*0374*/ 	.word	0x00002540
        /*0378*/ 	.word	0x00000004
        /*037c*/ 	.word	0x00000000
        /*0380*/ 	.short	0x0101
        /*0382*/ 	.byte	0xff
	.zero		1


	//   ....[42]....
        /*0384*/ 	.word	0x00002560
        /*0388*/ 	.word	0x000000ff
        /*038c*/ 	.word	0x00000060
        /*0390*/ 	.short	0x010a
        /*0392*/ 	.byte	0x05
	.zero		1


	//   ....[43]....
        /*0394*/ 	.word	0x00002680
        /*0398*/ 	.word	0x00000000
        /*039c*/ 	.word	0x00000050
        /*03a0*/ 	.short	0x010a
        /*03a2*/ 	.byte	0xff
	.zero		1


	//   ....[44]....
        /*03a4*/ 	.word	0x00002790
        /*03a8*/ 	.word	0x00000000
        /*03ac*/ 	.word	0x00000000
        /*03b0*/ 	.short	0x0101
        /*03b2*/ 	.byte	0xff
	.zero		1


	//   ....[45]....
        /*03b4*/ 	.word	0x00002820
        /*03b8*/ 	.word	0x000000ff
        /*03bc*/ 	.word	0x00000060
        /*03c0*/ 	.short	0x0106
        /*03c2*/ 	.byte	0x05
	.zero		1


	//   ....[46]....
        /*03c4*/ 	.word	0x00002840
        /*03c8*/ 	.word	0x000000ff
        /*03cc*/ 	.word	0x00000060
        /*03d0*/ 	.short	0x010a
        /*03d2*/ 	.byte	0x05
	.zero		1


	//   ....[47]....
        /*03d4*/ 	.word	0x000028d0
        /*03d8*/ 	.word	0x000000ff
        /*03dc*/ 	.word	0x00000060
        /*03e0*/ 	.short	0x0106
        /*03e2*/ 	.byte	0x04
	.zero		1


	//   ....[48]....
        /*03e4*/ 	.word	0x00002910
        /*03e8*/ 	.word	0x00000000
        /*03ec*/ 	.word	0x00000060
        /*03f0*/ 	.short	0x010a
        /*03f2*/ 	.byte	0xff
	.zero		1


	//   ....[49]....
        /*03f4*/ 	.word	0x00002df0
        /*03f8*/ 	.word	0x00000000
        /*03fc*/ 	.word	0x00000050
        /*0400*/ 	.short	0x010a
        /*0402*/ 	.byte	0xff
	.zero		1


	//   ....[50]....
        /*0404*/ 	.word	0x00002ef0
        /*0408*/ 	.word	0x00000003
        /*040c*/ 	.word	0x00000000
        /*0410*/ 	.short	0x0101
        /*0412*/ 	.byte	0xff
	.zero		1


	//   ....[51]....
        /*0414*/ 	.word	0x00002f00
        /*0418*/ 	.word	0x000000ff
        /*041c*/ 	.word	0x00000000
        /*0420*/ 	.short	0x010a
        /*0422*/ 	.byte	0x04
	.zero		1


	//   ....[52]....
        /*0424*/ 	.word	0x00002f20
        /*0428*/ 	.word	0x000000ff
        /*042c*/ 	.word	0x00000090
        /*0430*/ 	.short	0x010a
        /*0432*/ 	.byte	0x09
	.zero		1


	//   ....[53]....
        /*0434*/ 	.word	0x00003000
        /*0438*/ 	.word	0x000000ff
        /*043c*/ 	.word	0x00000000
        /*0440*/ 	.short	0x010a
        /*0442*/ 	.byte	0x07
	.zero		1


	//   ....[54]....
        /*0444*/ 	.word	0x00003130
        /*0448*/ 	.word	0x000000ff
        /*044c*/ 	.word	0x00000000
        /*0450*/ 	.short	0x010a
        /*0452*/ 	.byte	0x04
	.zero		1


	//   ....[55]....
        /*0454*/ 	.word	0x000032e0
        /*0458*/ 	.word	0x000000ff
        /*045c*/ 	.word	0x00000000
        /*0460*/ 	.short	0x010a
        /*0462*/ 	.byte	0x05
	.zero		1


	//   ....[56]....
        /*0464*/ 	.word	0x00003370
        /*0468*/ 	.word	0x000000ff
        /*046c*/ 	.word	0x00000000
        /*0470*/ 	.short	0x010a
        /*0472*/ 	.byte	0x05
	.zero		1


	//   ....[57]....
        /*0474*/ 	.word	0x00003400
        /*0478*/ 	.word	0x000000ff
        /*047c*/ 	.word	0x00000000
        /*0480*/ 	.short	0x010a
        /*0482*/ 	.byte	0x05
	.zero		1


	//   ....[58]....
        /*0484*/ 	.word	0x00003490
        /*0488*/ 	.word	0x000000ff
        /*048c*/ 	.word	0x00000000
        /*0490*/ 	.short	0x010a
        /*0492*/ 	.byte	0x07
	.zero		1


	//   ....[59]....
        /*0494*/ 	.word	0x000038d0
        /*0498*/ 	.word	0x00000000
        /*049c*/ 	.word	0x00000050
        /*04a0*/ 	.short	0x010a
        /*04a2*/ 	.byte	0xff
	.zero		1


	//   ....[60]....
        /*04a4*/ 	.word	0x000039c0
        /*04a8*/ 	.word	0x00000000
        /*04ac*/ 	.word	0x00000000
        /*04b0*/ 	.short	0x0101
        /*04b2*/ 	.byte	0xff
	.zero		1


	//   ....[61]....
        /*04b4*/ 	.word	0x00003ce0
        /*04b8*/ 	.word	0x000000ff
        /*04bc*/ 	.word	0x00000048
        /*04c0*/ 	.short	0x010a
        /*04c2*/ 	.byte	0x06
	.zero		1


	//   ....[62]....
        /*04c4*/ 	.word	0x00003e60
        /*04c8*/ 	.word	0x000000ff
        /*04cc*/ 	.word	0x00000038
        /*04d0*/ 	.short	0x010a
        /*04d2*/ 	.byte	0x06
	.zero		1


	//   ....[63]....
        /*04d4*/ 	.word	0x00004190
        /*04d8*/ 	.word	0x000000ff
        /*04dc*/ 	.word	0x00000030
        /*04e0*/ 	.short	0x010b
        /*04e2*/ 	.byte	0x06
	.zero		1


	//   ....[64]....
        /*04e4*/ 	.word	0x000041b0
        /*04e8*/ 	.word	0x000000ff
        /*04ec*/ 	.word	0x00000000
        /*04f0*/ 	.short	0x0101
        /*04f2*/ 	.byte	0x25
	.zero		1


	//   ....[65]....
        /*04f4*/ 	.word	0x000041f0
        /*04f8*/ 	.word	0x00000000
        /*04fc*/ 	.word	0x00000038
        /*0500*/ 	.short	0x010a
        /*0502*/ 	.byte	0xff
	.zero		1


	//   ....[66]....
        /*0504*/ 	.word	0x00004520
        /*0508*/ 	.word	0x00000000
        /*050c*/ 	.word	0x00000050
        /*0510*/ 	.short	0x010a
        /*0512*/ 	.byte	0xff
	.zero		1


	//   ....[67]....
        /*0514*/ 	.word	0x00004630
        /*0518*/ 	.word	0x00000000
        /*051c*/ 	.word	0x00000000
        /*0520*/ 	.short	0x0101
        /*0522*/ 	.byte	0xff
	.zero		1


	//   ....[68]....
        /*0524*/ 	.word	0x00004fd0
        /*0528*/ 	.word	0x000000ff
        /*052c*/ 	.word	0x00000030
        /*0530*/ 	.short	0x010a
        /*0532*/ 	.byte	0x2b
	.zero		1


	//   ....[69]....
        /*0534*/ 	.word	0x00004fe0
        /*0538*/ 	.word	0x0000009c
        /*053c*/ 	.word	0x00000070
        /*0540*/ 	.short	0x010a
        /*0542*/ 	.byte	0xff
	.zero		1


	//   ....[70]....
        /*0544*/ 	.word	0x00005170
        /*0548*/ 	.word	0x000000ff
        /*054c*/ 	.word	0x00000030
        /*0550*/ 	.short	0x010a
        /*0552*/ 	.byte	0x2b
	.zero		1


	//   ....[71]....
        /*0554*/ 	.word	0x00005270
        /*0558*/ 	.word	0x000000ff
        /*055c*/ 	.word	0x00000000
        /*0560*/ 	.short	0x0101
        /*0562*/ 	.byte	0x04
	.zero		1


	//   ....[72]....
        /*0564*/ 	.word	0x000052d0
        /*0568*/ 	.word	0x0000009c
        /*056c*/ 	.word	0x00000070
        /*0570*/ 	.short	0x010a
        /*0572*/ 	.byte	0xff
	.zero		1


	//   ....[73]....
        /*0574*/ 	.word	0x00005690
        /*0578*/ 	.word	0x000000ff
        /*057c*/ 	.word	0x00000000
        /*0580*/ 	.short	0x0101
        /*0582*/ 	.byte	0x05
	.zero		1


	//   ....[74]....
        /*0584*/ 	.word	0x00006740
        /*0588*/ 	.word	0x00000003
        /*058c*/ 	.word	0x000000c0
        /*0590*/ 	.short	0x010a
        /*0592*/ 	.byte	0xff
	.zero		1


	//   ....[75]....
        /*0594*/ 	.word	0x000067a0
        /*0598*/ 	.word	0x00000002
        /*059c*/ 	.word	0x00000018
        /*05a0*/ 	.short	0x010a
        /*05a2*/ 	.byte	0xff
	.zero		1


	//   ....[76]....
        /*05a4*/ 	.word	0x00006800
        /*05a8*/ 	.word	0x00000002
        /*05ac*/ 	.word	0x00000018
        /*05b0*/ 	.short	0x010a
        /*05b2*/ 	.byte	0xff
	.zero		1


	//   ....[77]....
        /*05b4*/ 	.word	0x00006850
        /*05b8*/ 	.word	0x00000002
        /*05bc*/ 	.word	0x00000050
        /*05c0*/ 	.short	0x010a
        /*05c2*/ 	.byte	0xff
	.zero		1


	//   ....[78]....
        /*05c4*/ 	.word	0x000068b0
        /*05c8*/ 	.word	0x00000000
        /*05cc*/ 	.word	0x00000000
        /*05d0*/ 	.short	0x010a
        /*05d2*/ 	.byte	0xff
	.zero		1


	//   ....[79]....
        /*05d4*/ 	.word	0x00006910
        /*05d8*/ 	.word	0x00000000
        /*05dc*/ 	.word	0x00000000
        /*05e0*/ 	.short	0x010a
        /*05e2*/ 	.byte	0xff
	.zero		1


	//   ....[80]....
        /*05e4*/ 	.word	0x00006960
        /*05e8*/ 	.word	0x00000000
        /*05ec*/ 	.word	0x000000b0
        /*05f0*/ 	.short	0x010a
        /*05f2*/ 	.byte	0xff
	.zero		1


	//   ....[81]....
        /*05f4*/ 	.word	0x000069c0
        /*05f8*/ 	.word	0x00000000
        /*05fc*/ 	.word	0x00000060
        /*0600*/ 	.short	0x010a
        /*0602*/ 	.byte	0xff
	.zero		1


	//   ....[82]....
        /*0604*/ 	.word	0x00006a10
        /*0608*/ 	.word	0x00000000
        /*060c*/ 	.word	0x00000050
        /*0610*/ 	.short	0x010a
        /*0612*/ 	.byte	0xff
	.zero		1


	//   ....[83]....
        /*0614*/ 	.word	0x00006a70
        /*0618*/ 	.word	0x00000000
        /*061c*/ 	.word	0x00000060
        /*0620*/ 	.short	0x010a
        /*0622*/ 	.byte	0xff
	.zero		1


	//   ....[84]....
        /*0624*/ 	.word	0x00006ac0
        /*0628*/ 	.word	0x00000000
        /*062c*/ 	.word	0x00000050
        /*0630*/ 	.short	0x010a
        /*0632*/ 	.byte	0xff
	.zero		1


	//   ....[85]....
        /*0634*/ 	.word	0x00006b20
        /*0638*/ 	.word	0x00000003
        /*063c*/ 	.word	0x00000090
        /*0640*/ 	.short	0x010a
        /*0642*/ 	.byte	0xff
	.zero		1


	//   ....[86]....
        /*0644*/ 	.word	0x00006b80
        /*0648*/ 	.word	0x00000000
        /*064c*/ 	.word	0x00000000
        /*0650*/ 	.short	0x010a
        /*0652*/ 	.byte	0xff
	.zero		1


	//   ....[87]....
        /*0654*/ 	.word	0x00006be0
        /*0658*/ 	.word	0x00000000
        /*065c*/ 	.word	0x00000000
        /*0660*/ 	.short	0x010a
        /*0662*/ 	.byte	0xff
	.zero		1


	//   ....[88]....
        /*0664*/ 	.word	0x00006c40
        /*0668*/ 	.word	0x00000000
        /*066c*/ 	.word	0x00000000
        /*0670*/ 	.short	0x010a
        /*0672*/ 	.byte	0xff
	.zero		1


	//   ....[89]....
        /*0674*/ 	.word	0x00006ca0
        /*0678*/ 	.word	0x00000000
        /*067c*/ 	.word	0x00000000
        /*0680*/ 	.short	0x010a
        /*0682*/ 	.byte	0xff
	.zero		1


	//   ....[90]....
        /*0684*/ 	.word	0x00006d00
        /*0688*/ 	.word	0x00000000
        /*068c*/ 	.word	0x00000000
        /*0690*/ 	.short	0x010a
        /*0692*/ 	.byte	0xff
	.zero		1


	//   ....[91]....
        /*0694*/ 	.word	0x00006d50
        /*0698*/ 	.word	0x00000000
        /*069c*/ 	.word	0x00000050
        /*06a0*/ 	.short	0x010a
        /*06a2*/ 	.byte	0xff
	.zero		1


	//   ....[92]....
        /*06a4*/ 	.word	0x00006db0
        /*06a8*/ 	.word	0x00000000
        /*06ac*/ 	.word	0x00000048
        /*06b0*/ 	.short	0x010a
        /*06b2*/ 	.byte	0xff
	.zero		1


	//   ....[93]....
        /*06b4*/ 	.word	0x00006e10
        /*06b8*/ 	.word	0x00000003
        /*06bc*/ 	.word	0x00000038
        /*06c0*/ 	.short	0x010a
        /*06c2*/ 	.byte	0xff
	.zero		1


	//   ....[94]....
        /*06c4*/ 	.word	0x00006e60
        /*06c8*/ 	.word	0x00000000
        /*06cc*/ 	.word	0x00000050
        /*06d0*/ 	.short	0x010a
        /*06d2*/ 	.byte	0xff
	.zero		1


	//   ....[95]....
        /*06d4*/ 	.word	0x00006ec0
        /*06d8*/ 	.word	0x00000000
        /*06dc*/ 	.word	0x00000030
        /*06e0*/ 	.short	0x010a
        /*06e2*/ 	.byte	0xff
	.zero		1


	//   ....[96]....
        /*06e4*/ 	.word	0x00006f10
        /*06e8*/ 	.word	0x0000009c
        /*06ec*/ 	.word	0x00000070
        /*06f0*/ 	.short	0x010a
        /*06f2*/ 	.byte	0xff
	.zero		1


	//----- nvinfo : EIATTR_NUM_MBARRIERS
	.align		4
.L_47:
        /*06f4*/ 	.byte	0x03, 0x38
        /*06f6*/ 	.short	0x001a


	//----- nvinfo : EIATTR_EXIT_INSTR_OFFSETS
	.align		4
        /*06f8*/ 	.byte	0x04, 0x1c
        /*06fa*/ 	.short	(.L_49 - .L_48)


	//   ....[0]....
.L_48:
        /*06fc*/ 	.word	0x000023f0


	//   ....[1]....
        /*0700*/ 	.word	0x000028e0


	//   ....[2]....
        /*0704*/ 	.word	0x00002940


	//   ....[3]....
        /*0708*/ 	.word	0x000036f0


	//   ....[4]....
        /*070c*/ 	.word	0x00004220


	//   ....[5]....
        /*0710*/ 	.word	0x00004260


	//   ....[6]....
        /*0714*/ 	.word	0x00006730


	//----- nvinfo : EIATTR_MAX_THREADS
	.align		4
.L_49:
        /*0718*/ 	.byte	0x04, 0x05
        /*071a*/ 	.short	(.L_51 - .L_50)
.L_50:
        /*071c*/ 	.word	0x00000100
        /*0720*/ 	.word	0x00000001
        /*0724*/ 	.word	0x00000001


	//----- nvinfo : EIATTR_CRS_STACK_SIZE
	.align		4
.L_51:
        /*0728*/ 	.byte	0x04, 0x1e
        /*072a*/ 	.short	(.L_53 - .L_52)
.L_52:
        /*072c*/ 	.word	0x00000000


	//----- nvinfo : EIATTR_CBANK_PARAM_SIZE
	.align		4
.L_53:
        /*0730*/ 	.byte	0x03, 0x19
        /*0732*/ 	.short	0x0800


	//----- nvinfo : EIATTR_PARAM_CBANK
	.align		4
        /*0734*/ 	.byte	0x04, 0x0a
        /*0736*/ 	.short	(.L_55 - .L_54)
	.align		4
.L_54:
        /*0738*/ 	.word	index@(.nv.constant0._ZN7cutlass13device_kernelINS_4gemm6kernel13GemmUniversalIN4cute5tupleIJiiiiEEENS1_10collective13CollectiveMmaINS1_35MainloopSm100TmaUmmaWarpSpecializedILi3ELi2ELi4ENS5_IJNS4_1CILi1EEESB_SB_EEEEENS5_IJNSA_ILi128EEENSA_ILi64EEENSA_ILi32EEEEEENS_12float_e5m2_tENS5_IJlSB_lEEESI_SJ_NS4_8TiledMMAINS4_8MMA_AtomIJNS4_10MMA_TraitsINS4_19SM100_MMA_F8F6F4_SSEJSI_SI_fSE_SF_NS4_17integral_constantINS4_4UMMA5MajorELSQ_0EEESR_NSO_INSP_7ScaleInELSS_0EEEST_EEEEEENS4_6LayoutISC_NS5_IJNSA_ILi0EEESX_SX_EEEEENS5_IJNS4_10UnderscoreES10_S10_EEEEENS4_13SM90_TMA_LOADENS4_14ComposedLayoutINS4_7SwizzleILi1ELi4ELi3EEENS4_18smem_ptr_flag_bitsILi8EEENSW_INS5_IJNSA_ILi8EEESG_EEENS5_IJSG_SB_EEEEEEEvNS4_8identityES13_S1D_vS1E_EENS_8epilogue10collective18CollectiveEpilogueINS1G_23Sm100TmaWarpSpecializedILi1ELi1ELi64ELb0ELb0EEEJSH_NS5_IJNSW_ISE_SB_EENSW_ISF_SB_EEEEESI_SJ_SI_SJ_NS1G_6fusion15FusionCallbacksIS1K_NS1O_17LinearCombinationISI_fSI_fLNS_15FloatRoundStyleE2EEESH_S1N_JEEENS4_5SM1004TMEM4LOAD26SM100_TMEM_LOAD_32dp32b64xES13_NS14_INS15_ILi2ELi4ELi3EEES18_NSW_INS5_IJS19_SF_EEENS5_IJSF_SB_EEEEEEENS4_39AutoVectorizingCopyWithAssumedAlignmentILi128EEENS4_14SM90_TMA_STOREES22_S24_S24_EEEvvEEEEvNT_6ParamsE)
        /*073c*/ 	.short	0x0380
        /*073e*/ 	.short	0x0800


	//----- nvinfo : EIATTR_SW_WAR
	.align		4
.L_55:
        /*0740*/ 	.byte	0x04, 0x36
        /*0742*/ 	.short	(.L_57 - .L_56)
.L_56:
        /*0744*/ 	.word	0x00000008
.L_57:


//--------------------- .nv.callgraph             --------------------------
	.section	.nv.callgraph,"",@"SHT_CUDA_CALLGRAPH"
	.align	4
	.sectionentsize	8
	.align		4
        /*0000*/ 	.word	0x00000000
	.align		4
        /*0004*/ 	.word	0xffffffff
	.align		4
        /*0008*/ 	.word	index@(_ZN7cutlass13device_kernelINS_4gemm6kernel13GemmUniversalIN4cute5tupleIJiiiiEEENS1_10collective13CollectiveMmaINS1_35MainloopSm100TmaUmmaWarpSpecializedILi3ELi2ELi4ENS5_IJNS4_1CILi1EEESB_SB_EEEEENS5_IJNSA_ILi128EEENSA_ILi64EEENSA_ILi32EEEEEENS_12float_e5m2_tENS5_IJlSB_lEEESI_SJ_NS4_8TiledMMAINS4_8MMA_AtomIJNS4_10MMA_TraitsINS4_19SM100_MMA_F8F6F4_SSEJSI_SI_fSE_SF_NS4_17integral_constantINS4_4UMMA5MajorELSQ_0EEESR_NSO_INSP_7ScaleInELSS_0EEEST_EEEEEENS4_6LayoutISC_NS5_IJNSA_ILi0EEESX_SX_EEEEENS5_IJNS4_10UnderscoreES10_S10_EEEEENS4_13SM90_TMA_LOADENS4_14ComposedLayoutINS4_7SwizzleILi1ELi4ELi3EEENS4_18smem_ptr_flag_bitsILi8EEENSW_INS5_IJNSA_ILi8EEESG_EEENS5_IJSG_SB_EEEEEEEvNS4_8identityES13_S1D_vS1E_EENS_8epilogue10collective18CollectiveEpilogueINS1G_23Sm100TmaWarpSpecializedILi1ELi1ELi64ELb0ELb0EEEJSH_NS5_IJNSW_ISE_SB_EENSW_ISF_SB_EEEEESI_SJ_SI_SJ_NS1G_6fusion15FusionCallbacksIS1K_NS1O_17LinearCombinationISI_fSI_fLNS_15FloatRoundStyleE2EEESH_S1N_JEEENS4_5SM1004TMEM4LOAD26SM100_TMEM_LOAD_32dp32b64xES13_NS14_INS15_ILi2ELi4ELi3EEES18_NSW_INS5_IJS19_SF_EEENS5_IJSF_SB_EEEEEEENS4_39AutoVectorizingCopyWithAssumedAlignmentILi128EEENS4_14SM90_TMA_STOREES22_S24_S24_EEEvvEEEEvNT_6ParamsE)
	.align		4
        /*000c*/ 	.word	index@(__assertfail)
	.align		4
        /*0010*/ 	.word	0x00000000
	.align		4
        /*0014*/ 	.word	0xfffffffe
	.align		4
        /*0018*/ 	.word	0x00000000
	.align		4
        /*001c*/ 	.word	0xfffffffd
	.align		4
        /*0020*/ 	.word	0x00000000
	.align		4
        /*0024*/ 	.word	0xfffffffc


//--------------------- .nv.constant4             --------------------------
	.section	.nv.constant4,"a",@progbits
	.align	8
	.align		8
.nv.constant4:
        /*0000*/ 	.dword	__assertfail
	.align		8
        /*0008*/ 	.dword	__unnamed_1
	.align		8
        /*0010*/ 	.dword	__unnamed_2
	.align		8
        /*0018*/ 	.dword	_ZN40_INTERNAL_aec36e7f_4_k_cu_417f63ef_320484cuda3std3__45__cpo5beginE
	.align		8
        /*0020*/ 	.dword	_ZN40_INTERNAL_aec36e7f_4_k_cu_417f63ef_320484cuda3std3__45__cpo3endE
	.align		8
        /*0028*/ 	.dword	_ZN40_INTERNAL_aec36e7f_4_k_cu_417f63ef_320484cuda3std3__45__cpo6cbeginE
	.align		8
        /*0030*/ 	.dword	_ZN40_INTERNAL_aec36e7f_4_k_cu_417f63ef_320484cuda3std3__45__cpo4cendE
	.align		8
        /*0038*/ 	.dword	_ZN40_INTERNAL_aec36e7f_4_k_cu_417f63ef_320484cuda3std3__442_GLOBAL__N__aec36e7f_4_k_cu_417f63ef_320486ignoreE
	.align		8
        /*0040*/ 	.dword	_ZN40_INTERNAL_aec36e7f_4_k_cu_417f63ef_320484cuda3std3__419piecewise_constructE
	.align		8
        /*0048*/ 	.dword	_ZN40_INTERNAL_aec36e7f_4_k_cu_417f63ef_320484cuda3std3__48in_placeE
	.align		8
        /*0050*/ 	.dword	_ZN40_INTERNAL_aec36e7f_4_k_cu_417f63ef_320484cuda3std6ranges3__45__cpo4swapE
	.align		8
        /*0058*/ 	.dword	_ZN40_INTERNAL_aec36e7f_4_k_cu_417f63ef_320484cuda3std6ranges3__45__cpo9iter_moveE
	.align		8
        /*0060*/ 	.dword	_ZN40_INTERNAL_aec36e7f_4_k_cu_417f63ef_320484cute7productE
	.align		8
        /*0068*/ 	.dword	_ZN40_INTERNAL_aec36e7f_4_k_cu_417f63ef_320484cute1_E
	.align		8
        /*0070*/ 	.dword	$str$25
	.align		8
        /*0078*/ 	.dword	$str$26
	.align		8
        /*0080*/ 	.dword	$str$27
	.align		8
        /*0088*/ 	.dword	$str$28


//--------------------- .text._ZN7cutlass13device_kernelINS_4gemm6kernel13GemmUniversalIN4cute5tupleIJiiiiEEENS1_10collective13CollectiveMmaINS1_35MainloopSm100TmaUmmaWarpSpecializedILi3ELi2ELi4ENS5_IJNS4_1CILi1EEESB_SB_EEEEENS5_IJNSA_ILi128EEENSA_ILi64EEENSA_ILi32EEEEEENS_12float_e5m2_tENS5_IJlSB_lEEESI_SJ_NS4_8TiledMMAINS4_8MMA_AtomIJNS4_10MMA_TraitsINS4_19SM100_MMA_F8F6F4_SSEJSI_SI_fSE_SF_NS4_17integral_constantINS4_4UMMA5MajorELSQ_0EEESR_NSO_INSP_7ScaleInELSS_0EEEST_EEEEEENS4_6LayoutISC_NS5_IJNSA_ILi0EEESX_SX_EEEEENS5_IJNS4_10UnderscoreES10_S10_EEEEENS4_13SM90_TMA_LOADENS4_14ComposedLayoutINS4_7SwizzleILi1ELi4ELi3EEENS4_18smem_ptr_flag_bitsILi8EEENSW_INS5_IJNSA_ILi8EEESG_EEENS5_IJSG_SB_EEEEEEEvNS4_8identityES13_S1D_vS1E_EENS_8epilogue10collective18CollectiveEpilogueINS1G_23Sm100TmaWarpSpecializedILi1ELi1ELi64ELb0ELb0EEEJSH_NS5_IJNSW_ISE_SB_EENSW_ISF_SB_EEEEESI_SJ_SI_SJ_NS1G_6fusion15FusionCallbacksIS1K_NS1O_17LinearCombinationISI_fSI_fLNS_15FloatRoundStyleE2EEESH_S1N_JEEENS4_5SM1004TMEM4LOAD26SM100_TMEM_LOAD_32dp32b64xES13_NS14_INS15_ILi2ELi4ELi3EEES18_NSW_INS5_IJS19_SF_EEENS5_IJSF_SB_EEEEEEENS4_39AutoVectorizingCopyWithAssumedAlignmentILi128EEENS4_14SM90_TMA_STOREES22_S24_S24_EEEvvEEEEvNT_6ParamsE --------------------------
	.section	.text._ZN7cutlass13device_kernelINS_4gemm6kernel13GemmUniversalIN4cute5tupleIJiiiiEEENS1_10collective13CollectiveMmaINS1_35MainloopSm100TmaUmmaWarpSpecializedILi3ELi2ELi4ENS5_IJNS4_1CILi1EEESB_SB_EEEEENS5_IJNSA_ILi128EEENSA_ILi64EEENSA_ILi32EEEEEENS_12float_e5m2_tENS5_IJlSB_lEEESI_SJ_NS4_8TiledMMAINS4_8MMA_AtomIJNS4_10MMA_TraitsINS4_19SM100_MMA_F8F6F4_SSEJSI_SI_fSE_SF_NS4_17integral_constantINS4_4UMMA5MajorELSQ_0EEESR_NSO_INSP_7ScaleInELSS_0EEEST_EEEEEENS4_6LayoutISC_NS5_IJNSA_ILi0EEESX_SX_EEEEENS5_IJNS4_10UnderscoreES10_S10_EEEEENS4_13SM90_TMA_LOADENS4_14ComposedLayoutINS4_7SwizzleILi1ELi4ELi3EEENS4_18smem_ptr_flag_bitsILi8EEENSW_INS5_IJNSA_ILi8EEESG_EEENS5_IJSG_SB_EEEEEEEvNS4_8identityES13_S1D_vS1E_EENS_8epilogue10collective18CollectiveEpilogueINS1G_23Sm100TmaWarpSpecializedILi1ELi1ELi64ELb0ELb0EEEJSH_NS5_IJNSW_ISE_SB_EENSW_ISF_SB_EEEEESI_SJ_SI_SJ_NS1G_6fusion15FusionCallbacksIS1K_NS1O_17LinearCombinationISI_fSI_fLNS_15FloatRoundStyleE2EEESH_S1N_JEEENS4_5SM1004TMEM4LOAD26SM100_TMEM_LOAD_32dp32b64xES13_NS14_INS15_ILi2ELi4ELi3EEES18_NSW_INS5_IJS19_SF_EEENS5_IJSF_SB_EEEEEEENS4_39AutoVectorizingCopyWithAssumedAlignmentILi128EEENS4_14SM90_TMA_STOREES22_S24_S24_EEEvvEEEEvNT_6ParamsE,"ax",@progbits
	.align	128
.text._ZN7cutlass13device_kernelINS_4gemm6kernel13GemmUniversalIN4cute5tupleIJiiiiEEENS1_10collective13CollectiveMmaINS1_35MainloopSm100TmaUmmaWarpSpecializedILi3ELi2ELi4ENS5_IJNS4_1CILi1EEESB_SB_EEEEENS5_IJNSA_ILi128EEENSA_ILi64EEENSA_ILi32EEEEEENS_12float_e5m2_tENS5_IJlSB_lEEESI_SJ_NS4_8TiledMMAINS4_8MMA_AtomIJNS4_10MMA_TraitsINS4_19SM100_MMA_F8F6F4_SSEJSI_SI_fSE_SF_NS4_17integral_constantINS4_4UMMA5MajorELSQ_0EEESR_NSO_INSP_7ScaleInELSS_0EEEST_EEEEEENS4_6LayoutISC_NS5_IJNSA_ILi0EEESX_SX_EEEEENS5_IJNS4_10UnderscoreES10_S10_EEEEENS4_13SM90_TMA_LOADENS4_14ComposedLayoutINS4_7SwizzleILi1ELi4ELi3EEENS4_18smem_ptr_flag_bitsILi8EEENSW_INS5_IJNSA_ILi8EEESG_EEENS5_IJSG_SB_EEEEEEEvNS4_8identityES13_S1D_vS1E_EENS_8epilogue10collective18CollectiveEpilogueINS1G_23Sm100TmaWarpSpecializedILi1ELi1ELi64ELb0ELb0EEEJSH_NS5_IJNSW_ISE_SB_EENSW_ISF_SB_EEEEESI_SJ_SI_SJ_NS1G_6fusion15FusionCallbacksIS1K_NS1O_17LinearCombinationISI_fSI_fLNS_15FloatRoundStyleE2EEESH_S1N_JEEENS4_5SM1004TMEM4LOAD26SM100_TMEM_LOAD_32dp32b64xES13_NS14_INS15_ILi2ELi4ELi3EEES18_NSW_INS5_IJS19_SF_EEENS5_IJSF_SB_EEEEEEENS4_39AutoVectorizingCopyWithAssumedAlignmentILi128EEENS4_14SM90_TMA_STOREES22_S24_S24_EEEvvEEEEvNT_6ParamsE:
        .type           _ZN7cutlass13device_kernelINS_4gemm6kernel13GemmUniversalIN4cute5tupleIJiiiiEEENS1_10collective13CollectiveMmaINS1_35MainloopSm100TmaUmmaWarpSpecializedILi3ELi2ELi4ENS5_IJNS4_1CILi1EEESB_SB_EEEEENS5_IJNSA_ILi128EEENSA_ILi64EEENSA_ILi32EEEEEENS_12float_e5m2_tENS5_IJlSB_lEEESI_SJ_NS4_8TiledMMAINS4_8MMA_AtomIJNS4_10MMA_TraitsINS4_19SM100_MMA_F8F6F4_SSEJSI_SI_fSE_SF_NS4_17integral_constantINS4_4UMMA5MajorELSQ_0EEESR_NSO_INSP_7ScaleInELSS_0EEEST_EEEEEENS4_6LayoutISC_NS5_IJNSA_ILi0EEESX_SX_EEEEENS5_IJNS4_10UnderscoreES10_S10_EEEEENS4_13SM90_TMA_LOADENS4_14ComposedLayoutINS4_7SwizzleILi1ELi4ELi3EEENS4_18smem_ptr_flag_bitsILi8EEENSW_INS5_IJNSA_ILi8EEESG_EEENS5_IJSG_SB_EEEEEEEvNS4_8identityES13_S1D_vS1E_EENS_8epilogue10collective18CollectiveEpilogueINS1G_23Sm100TmaWarpSpecializedILi1ELi1ELi64ELb0ELb0EEEJSH_NS5_IJNSW_ISE_SB_EENSW_ISF_SB_EEEEESI_SJ_SI_SJ_NS1G_6fusion15FusionCallbacksIS1K_NS1O_17LinearCombinationISI_fSI_fLNS_15FloatRoundStyleE2EEESH_S1N_JEEENS4_5SM1004TMEM4LOAD26SM100_TMEM_LOAD_32dp32b64xES13_NS14_INS15_ILi2ELi4ELi3EEES18_NSW_INS5_IJS19_SF_EEENS5_IJSF_SB_EEEEEEENS4_39AutoVectorizingCopyWithAssumedAlignmentILi128EEENS4_14SM90_TMA_STOREES22_S24_S24_EEEvvEEEEvNT_6ParamsE,@function
        .size           _ZN7cutlass13device_kernelINS_4gemm6kernel13GemmUniversalIN4cute5tupleIJiiiiEEENS1_10collective13CollectiveMmaINS1_35MainloopSm100TmaUmmaWarpSpecializedILi3ELi2ELi4ENS5_IJNS4_1CILi1EEESB_SB_EEEEENS5_IJNSA_ILi128EEENSA_ILi64EEENSA_ILi32EEEEEENS_12float_e5m2_tENS5_IJlSB_lEEESI_SJ_NS4_8TiledMMAINS4_8MMA_AtomIJNS4_10MMA_TraitsINS4_19SM100_MMA_F8F6F4_SSEJSI_SI_fSE_SF_NS4_17integral_constantINS4_4UMMA5MajorELSQ_0EEESR_NSO_INSP_7ScaleInELSS_0EEEST_EEEEEENS4_6LayoutISC_NS5_IJNSA_ILi0EEESX_SX_EEEEENS5_IJNS4_10UnderscoreES10_S10_EEEEENS4_13SM90_TMA_LOADENS4_14ComposedLayoutINS4_7SwizzleILi1ELi4ELi3EEENS4_18smem_ptr_flag_bitsILi8EEENSW_INS5_IJNSA_ILi8EEESG_EEENS5_IJSG_SB_EEEEEEEvNS4_8identityES13_S1D_vS1E_EENS_8epilogue10collective18CollectiveEpilogueINS1G_23Sm100TmaWarpSpecializedILi1ELi1ELi64ELb0ELb0EEEJSH_NS5_IJNSW_ISE_SB_EENSW_ISF_SB_EEEEESI_SJ_SI_SJ_NS1G_6fusion15FusionCallbacksIS1K_NS1O_17LinearCombinationISI_fSI_fLNS_15FloatRoundStyleE2EEESH_S1N_JEEENS4_5SM1004TMEM4LOAD26SM100_TMEM_LOAD_32dp32b64xES13_NS14_INS15_ILi2ELi4ELi3EEES18_NSW_INS5_IJS19_SF_EEENS5_IJSF_SB_EEEEEEENS4_39AutoVectorizingCopyWithAssumedAlignmentILi128EEENS4_14SM90_TMA_STOREES22_S24_S24_EEEvvEEEEvNT_6ParamsE,(.L_x_125 - _ZN7cutlass13device_kernelINS_4gemm6kernel13GemmUniversalIN4cute5tupleIJiiiiEEENS1_10collective13CollectiveMmaINS1_35MainloopSm100TmaUmmaWarpSpecializedILi3ELi2ELi4ENS5_IJNS4_1CILi1EEESB_SB_EEEEENS5_IJNSA_ILi128EEENSA_ILi64EEENSA_ILi32EEEEEENS_12float_e5m2_tENS5_IJlSB_lEEESI_SJ_NS4_8TiledMMAINS4_8MMA_AtomIJNS4_10MMA_TraitsINS4_19SM100_MMA_F8F6F4_SSEJSI_SI_fSE_SF_NS4_17integral_constantINS4_4UMMA5MajorELSQ_0EEESR_NSO_INSP_7ScaleInELSS_0EEEST_EEEEEENS4_6LayoutISC_NS5_IJNSA_ILi0EEESX_SX_EEEEENS5_IJNS4_10UnderscoreES10_S10_EEEEENS4_13SM90_TMA_LOADENS4_14ComposedLayoutINS4_7SwizzleILi1ELi4ELi3EEENS4_18smem_ptr_flag_bitsILi8EEENSW_INS5_IJNSA_ILi8EEESG_EEENS5_IJSG_SB_EEEEEEEvNS4_8identityES13_S1D_vS1E_EENS_8epilogue10collective18CollectiveEpilogueINS1G_23Sm100TmaWarpSpecializedILi1ELi1ELi64ELb0ELb0EEEJSH_NS5_IJNSW_ISE_SB_EENSW_ISF_SB_EEEEESI_SJ_SI_SJ_NS1G_6fusion15FusionCallbacksIS1K_NS1O_17LinearCombinationISI_fSI_fLNS_15FloatRoundStyleE2EEESH_S1N_JEEENS4_5SM1004TMEM4LOAD26SM100_TMEM_LOAD_32dp32b64xES13_NS14_INS15_ILi2ELi4ELi3EEES18_NSW_INS5_IJS19_SF_EEENS5_IJSF_SB_EEEEEEENS4_39AutoVectorizingCopyWithAssumedAlignmentILi128EEENS4_14SM90_TMA_STOREES22_S24_S24_EEEvvEEEEvNT_6ParamsE)
        .other          _ZN7cutlass13device_kernelINS_4gemm6kernel13GemmUniversalIN4cute5tupleIJiiiiEEENS1_10collective13CollectiveMmaINS1_35MainloopSm100TmaUmmaWarpSpecializedILi3ELi2ELi4ENS5_IJNS4_1CILi1EEESB_SB_EEEEENS5_IJNSA_ILi128EEENSA_ILi64EEENSA_ILi32EEEEEENS_12float_e5m2_tENS5_IJlSB_lEEESI_SJ_NS4_8TiledMMAINS4_8MMA_AtomIJNS4_10MMA_TraitsINS4_19SM100_MMA_F8F6F4_SSEJSI_SI_fSE_SF_NS4_17integral_constantINS4_4UMMA5MajorELSQ_0EEESR_NSO_INSP_7ScaleInELSS_0EEEST_EEEEEENS4_6LayoutISC_NS5_IJNSA_ILi0EEESX_SX_EEEEENS5_IJNS4_10UnderscoreES10_S10_EEEEENS4_13SM90_TMA_LOADENS4_14ComposedLayoutINS4_7SwizzleILi1ELi4ELi3EEENS4_18smem_ptr_flag_bitsILi8EEENSW_INS5_IJNSA_ILi8EEESG_EEENS5_IJSG_SB_EEEEEEEvNS4_8identityES13_S1D_vS1E_EENS_8epilogue10collective18CollectiveEpilogueINS1G_23Sm100TmaWarpSpecializedILi1ELi1ELi64ELb0ELb0EEEJSH_NS5_IJNSW_ISE_SB_EENSW_ISF_SB_EEEEESI_SJ_SI_SJ_NS1G_6fusion15FusionCallbacksIS1K_NS1O_17LinearCombinationISI_fSI_fLNS_15FloatRoundStyleE2EEESH_S1N_JEEENS4_5SM1004TMEM4LOAD26SM100_TMEM_LOAD_32dp32b64xES13_NS14_INS15_ILi2ELi4ELi3EEES18_NSW_INS5_IJS19_SF_EEENS5_IJSF_SB_EEEEEEENS4_39AutoVectorizingCopyWithAssumedAlignmentILi128EEENS4_14SM90_TMA_STOREES22_S24_S24_EEEvvEEEEvNT_6ParamsE,@"STO_CUDA_ENTRY STV_DEFAULT"
_ZN7cutlass13device_kernelINS_4gemm6kernel13GemmUniversalIN4cute5tupleIJiiiiEEENS1_10collective13CollectiveMmaINS1_35MainloopSm100TmaUmmaWarpSpecializedILi3ELi2ELi4ENS5_IJNS4_1CILi1EEESB_SB_EEEEENS5_IJNSA_ILi128EEENSA_ILi64EEENSA_ILi32EEEEEENS_12float_e5m2_tENS5_IJlSB_lEEESI_SJ_NS4_8TiledMMAINS4_8MMA_AtomIJNS4_10MMA_TraitsINS4_19SM100_MMA_F8F6F4_SSEJSI_SI_fSE_SF_NS4_17integral_constantINS4_4UMMA5MajorELSQ_0EEESR_NSO_INSP_7ScaleInELSS_0EEEST_EEEEEENS4_6LayoutISC_NS5_IJNSA_ILi0EEESX_SX_EEEEENS5_IJNS4_10UnderscoreES10_S10_EEEEENS4_13SM90_TMA_LOADENS4_14ComposedLayoutINS4_7SwizzleILi1ELi4ELi3EEENS4_18smem_ptr_flag_bitsILi8EEENSW_INS5_IJNSA_ILi8EEESG_EEENS5_IJSG_SB_EEEEEEEvNS4_8identityES13_S1D_vS1E_EENS_8epilogue10collective18CollectiveEpilogueINS1G_23Sm100TmaWarpSpecializedILi1ELi1ELi64ELb0ELb0EEEJSH_NS5_IJNSW_ISE_SB_EENSW_ISF_SB_EEEEESI_SJ_SI_SJ_NS1G_6fusion15FusionCallbacksIS1K_NS1O_17LinearCombinationISI_fSI_fLNS_15FloatRoundStyleE2EEESH_S1N_JEEENS4_5SM1004TMEM4LOAD26SM100_TMEM_LOAD_32dp32b64xES13_NS14_INS15_ILi2ELi4ELi3EEES18_NSW_INS5_IJS19_SF_EEENS5_IJSF_SB_EEEEEEENS4_39AutoVectorizingCopyWithAssumedAlignmentILi128EEENS4_14SM90_TMA_STOREES22_S24_S24_EEEvvEEEEvNT_6ParamsE:
[----:B------:R-:W1:Y:S01]  /*0000*/  LDC R1, c[0x0][0x37c] ;  /* 0x0000df00ff017b82 */ /* 0x000e620000000800 */
[----:B------:R-:W2:Y:S01]  /*0010*/  S2R R166, SR_TID.X ;  /* 0x0000000000a67919 */ /* 0x000ea20000002100 */
[----:B------:R-:W3:Y:S01]  /*0020*/  LDCU.64 UR4, c[0x0][0x890] ;  /* 0x00011200ff0477ac */ /* 0x000ee20008000a00 */
[----:B------:R-:W-:Y:S02]  /*0030*/  PRMT R164, RZ, 0x7610, R164 ;  /* 0x00007610ffa47816 */ /* 0x000fe400000000a4 */
[----:B------:R-:W-:Y:S01]  /*0040*/  ELECT P5, URZ, PT ;  /* 0x0000000000ff782f */ /* 0x000fe200038a0000 */
[----:B------:R-:W4:Y:S01]  /*0050*/  LDCU.64 UR40, c[0x0][0x358] ;  /* 0x00006b00ff2877ac */ /* 0x000f220008000a00 */
[----:B---3--:R-:W-:-:S04]  /*0060*/  UISETP.NE.U32.AND UP0, UPT, UR4, URZ, UPT ;  /* 0x000000ff0400728c */ /* 0x008fc8000bf05070 */
[----:B------:R-:W-:Y:S01]  /*0070*/  UISETP.NE.AND.EX UP0, UPT, UR5, URZ, UPT, UP0 ;  /* 0x000000ff0500728c */ /* 0x000fe2000bf05300 */
[----:B--2---:R-:W-:-:S05]  /*0080*/  SHF.R.U32.HI R169, RZ, 0x5, R166 ;  /* 0x00000005ffa97819 */ /* 0x004fca00000116a6 */
[----:B------:R-:W2:Y:S02]  /*0090*/  SHFL.IDX PT, R0, R169, RZ, 0x1f ;  /* 0x00001fffa9007589 */ /* 0x000ea400000e0000 */
[----:B--2---:R-:W-:Y:S01]  /*00a0*/  R2UR UR8, R0 ;  /* 0x00000000000872ca */ /* 0x004fe200000e0000 */
[----:B-1--4-:R-:W-:-:S14]  /*00b0*/  BRA.U UP0, `(.L_x_0) ;  /* 0x00000001002c7547 */ /* 0x012fdc000b800000 */
[----:B------:R-:W1:Y:S02]  /*00c0*/  LDCU.64 UR6, c[0x0][0x888] ;  /* 0x00011100ff0677ac */ /* 0x000e640008000a00 */
[----:B-1----:R-:W-:-:S04]  /*00d0*/  UISETP.NE.U32.AND UP0, UPT, UR6, URZ, UPT ;  /* 0x000000ff0600728c */ /* 0x002fc8000bf05070 */
[----:B------:R-:W-:-:S09]  /*00e0*/  UISETP.NE.AND.EX UP0, UPT, UR7, URZ, UPT, UP0 ;  /* 0x000000ff0700728c */ /* 0x000fd2000bf05300 */
[----:B------:R-:W-:Y:S05]  /*00f0*/  BRA.U !UP0, `(.L_x_1) ;  /* 0x0000000108107547 */ /* 0x000fea000b800000 */
[----:B------:R-:W1:Y:S02]  /*0100*/  LDC.64 R2, c[0x0][0x888] ;  /* 0x00022200ff027b82 */ /* 0x000e640000000a00 */
[----:B-1----:R1:W5:Y:S01]  /*0110*/  LDG.E R81, desc[UR40][R2.64] ;  /* 0x0000002802517981 */ /* 0x002362000c1e1900 */
[----:B------:R-:W-:Y:S01]  /*0120*/  HFMA2 R164, -RZ, RZ, 0, 5.9604644775390625e-08 ;  /* 0x00000001ffa47431 */ /* 0x000fe200000001ff */
[----:B------:R-:W-:Y:S05]  /*0130*/  BRA `(.L_x_0) ;  /* 0x00000000000c7947 */ /* 0x000fea0003800000 */
.L_x_1:
[----:B------:R-:W1:Y:S01]  /*0140*/  LDCU UR6, c[0x0][0x880] ;  /* 0x00011000ff0677ac */ /* 0x000e620008000800 */
[----:B------:R-:W-:Y:S01]  /*0150*/  HFMA2 R164, -RZ, RZ, 0, 5.9604644775390625e-08 ;  /* 0x00000001ffa47431 */ /* 0x000fe200000001ff */
[----:B-1----:R-:W-:-:S07]  /*0160*/  MOV R81, UR6 ;  /* 0x0000000600517c02 */ /* 0x002fce0008000f00 */
.L_x_0:
[----:B------:R-:W2:Y:S02]  /*0170*/  LDCU.64 UR6, c[0x0][0x8b0] ;  /* 0x00011600ff0677ac */ /* 0x000ea40008000a00 */
[----:B--2---:R-:W-:-:S04]  /*0180*/  UISETP.NE.U32.AND UP0, UPT, UR6, URZ, UPT ;  /* 0x000000ff0600728c */ /* 0x004fc8000bf05070 */
[----:B------:R-:W-:-:S09]  /*0190*/  UISETP.NE.AND.EX UP0, UPT, UR7, URZ, UPT, UP0 ;  /* 0x000000ff0700728c */ /* 0x000fd2000bf05300 */
[----:B------:R-:W-:Y:S05]  /*01a0*/  BRA.U UP0, `(.L_x_2) ;  /* 0x0000000100247547 */ /* 0x000fea000b800000 */
[----:B------:R-:W2:Y:S02]  /*01b0*/  LDCU.64 UR6, c[0x0][0x8a8] ;  /* 0x00011500ff0677ac */ /* 0x000ea40008000a00 */
[----:B--2---:R-:W-:-:S04]  /*01c0*/  UISETP.NE.U32.AND UP0, UPT, UR6, URZ, UPT ;  /* 0x000000ff0600728c */ /* 0x004fc8000bf05070 */
[----:B------:R-:W-:-:S09]  /*01d0*/  UISETP.NE.AND.EX UP0, UPT, UR7, URZ, UPT, UP0 ;  /* 0x000000ff0700728c */ /* 0x000fd2000bf05300 */
[----:B------:R-:W-:Y:S05]  /*01e0*/  BRA.U !UP0, `(.L_x_3) ;  /* 0x00000001080c7547 */ /* 0x000fea000b800000 */
[----:B------:R-:W2:Y:S02]  /*01f0*/  LDC.64 R78, c[0x0][0x8a8] ;  /* 0x00022a00ff4e7b82 */ /* 0x000ea40000000a00 */
[----:B--2---:R2:W5:Y:S01]  /*0200*/  LDG.E R78, desc[UR40][R78.64] ;  /* 0x000000284e4e7981 */ /* 0x004562000c1e1900 */
[----:B------:R-:W-:Y:S05]  /*0210*/  BRA `(.L_x_2) ;  /* 0x0000000000087947 */ /* 0x000fea0003800000 */
.L_x_3:
[----:B------:R-:W2:Y:S02]  /*0220*/  LDCU UR6, c[0x0][0x8a0] ;  /* 0x00011400ff0677ac */ /* 0x000ea40008000800 */
[----:B--2---:R-:W-:Y:S02]  /*0230*/  MOV R78, UR6 ;  /* 0x00000006004e7c02 */ /* 0x004fe40008000f00 */
.L_x_2:
[----:B------:R-:W-:Y:S01]  /*0240*/  IMAD.U32 R0, RZ, RZ, UR8 ;  /* 0x00000008ff007e24 */ /* 0x000fe2000f8e00ff */
[----:B------:R-:W-:Y:S04]  /*0250*/  BSSY.RECONVERGENT B0, `(.L_x_4) ;  /* 0x000000c000007945 */ /* 0x000fe80003800200 */
[C---:B------:R-:W-:Y:S02]  /*0260*/  ISETP.NE.OR P1, PT, R0.reuse, 0x1, !P5 ;  /* 0x000000010000780c */ /* 0x040fe40006f25670 */
[----:B------:R-:W-:-:S11]  /*0270*/  ISETP.NE.OR P0, PT, R0, 0x3, !P5 ;  /* 0x000000030000780c */ /* 0x000fd60006f05670 */
[----:B------:R-:W-:Y:S05]  /*0280*/  @P1 BRA `(.L_x_5) ;  /* 0x0000000000201947 */ /* 0x000fea0003800000 */
[----:B------:R-:W3:Y:S02]  /*0290*/  LDCU.64 UR6, c[0x0][0x348] ;  /* 0x00006900ff0677ac */ /* 0x000ee40008000a00 */
[----:B---3--:R-:W-:Y:S02]  /*02a0*/  UIADD3 UR10, UP1, UPT, UR6, 0x80, URZ ;  /* 0x00000080060a7890 */ /* 0x008fe4000ff3e0ff */
[----:B------:R-:W-:Y:S02]  /*02b0*/  UIADD3 UR6, UP0, UPT, UR6, 0x180, URZ ;  /* 0x0000018006067890 */ /* 0x000fe4000ff1e0ff */
[----:B------:R-:W-:Y:S02]  /*02c0*/  UIADD3.X UR11, UPT, UPT, URZ, UR7, URZ, UP1, !UPT ;  /* 0x00000007ff0b7290 */ /* 0x000fe40008ffe4ff */
[----:B------:R-:W-:-:S07]  /*02d0*/  UIADD3.X UR7, UPT, UPT, URZ, UR7, URZ, UP0, !UPT ;  /* 0x00000007ff077290 */ /* 0x000fce00087fe4ff */
[----:B------:R3:W-:Y:S02]  /*02e0*/  UTMACCTL.PF [UR10] ;  /* 0x000000000a0079b9 */ /* 0x0007e40008040000 */
[----:B------:R3:W-:Y:S02]  /*02f0*/  UTMACCTL.PF [UR6] ;  /* 0x00000000060079b9 */ /* 0x0007e40008040000 */
[----:B---3--:R-:W-:Y:S01]  /*0300*/  NOP ;  /* 0x0000000000007918 */ /* 0x008fe20000000000 */
.L_x_5:
[----:B------:R-:W-:Y:S05]  /*0310*/  BSYNC.RECONVERGENT B0 ;  /* 0x0000000000007941 */ /* 0x000fea0003800200 */
.L_x_4:
[----:B------:R-:W-:Y:S04]  /*0320*/  BSSY.RECONVERGENT B0, `(.L_x_6) ;  /* 0x000000a000007945 */ /* 0x000fe80003800200 */
        /* <DEDUP_REMOVED lines=9> */
.L_x_7:
[----:B------:R-:W-:Y:S05]  /*03c0*/  BSYNC.RECONVERGENT B0 ;  /* 0x0000000000007941 */ /* 0x000fea0003800200 */
.L_x_6:
[----:B------:R-:W3:Y:S01]  /*03d0*/  LDCU.64 UR6, c[0x0][0x888] ;  /* 0x00011100ff0677ac */ /* 0x000ee20008000a00 */
[----:B------:R-:W-:Y:S02]  /*03e0*/  UISETP.EQ.U32.AND UP1, UPT, UR4, URZ, UPT ;  /* 0x000000ff0400728c */ /* 0x000fe4000bf22070 */
[----:B------:R-:W-:Y:S02]  /*03f0*/  UPLOP3.LUT UP2, UPT, UPT, UPT, UPT, 0x80, 0x8 ;  /* 0x000000000008789c */ /* 0x000fe40003f4f070 */
[----:B---3--:R-:W-:-:S04]  /*0400*/  UISETP.NE.U32.AND UP0, UPT, UR6, URZ, UPT ;  /* 0x000000ff0600728c */ /* 0x008fc8000bf05070 */
[----:B------:R-:W-:-:S04]  /*0410*/  UISETP.NE.AND.EX UP0, UPT, UR7, URZ, UPT, UP0 ;  /* 0x000000ff0700728c */ /* 0x000fc8000bf05300 */
[----:B------:R-:W-:-:S04]  /*0420*/  UISETP.EQ.OR.EX UP3, UPT, UR5, URZ, !UP0, UP1 ;  /* 0x000000ff0500728c */ /* 0x000fc8000c762710 */
[----:B------:R-:W-:-:S05]  /*0430*/  UP2UR UR44, UPR, URZ, 0x8 ;  /* 0x00000008ff2c7883 */ /* 0x000fca0008000000 */
[----:B------:R-:W-:Y:S07]  /*0440*/  BRA.U !UP3, `(.L_x_8) ;  /* 0x000000010b207547 */ /* 0x000fee000b800000 */
[----:B------:R-:W-:Y:S01]  /*0450*/  UISETP.NE.U32.AND UP2, UPT, UR4, URZ, UPT ;  /* 0x000000ff0400728c */ /* 0x000fe2000bf45070 */
[----:B-----5:R-:W-:Y:S01]  /*0460*/  FSETP.NEU.AND P0, PT, R81, RZ, PT ;  /* 0x000000ff5100720b */ /* 0x020fe20003f0d000 */
[----:B------:R-:W-:Y:S02]  /*0470*/  USEL UR4, URZ, 0xffffffff, UP0 ;  /* 0xffffffffff047887 */ /* 0x000fe40008000000 */
[----:B------:R-:W-:-:S10]  /*0480*/  UISETP.NE.AND.EX UP2, UPT, UR5, URZ, UPT, UP2 ;  /* 0x000000ff0500728c */ /* 0x000fd4000bf45320 */
[----:B------:R-:W-:Y:S01]  /*0490*/  VOTEU.ANY UP1, P0 ;  /* 0x0000000000ff7886 */ /* 0x000fe20000020100 */
[----:B------:R-:W-:-:S04]  /*04a0*/  @!UP2 USEL UR4, URZ, 0xffffffff, UP1 ;  /* 0xffffffffff04a887 */ /* 0x000fc80008800000 */
[----:B------:R-:W-:-:S04]  /*04b0*/  ULOP3.LUT UR4, UR4, 0x1, URZ, 0xc0, !UPT ;  /* 0x0000000104047892 */ /* 0x000fc8000f8ec0ff */
[----:B------:R-:W-:-:S11]  /*04c0*/  UISETP.NE.U32.AND UP2, UPT, UR4, 0x1, UPT ;  /* 0x000000010400788c */ /* 0x000fd6000bf45070 */
.L_x_8:
[----:B-1----:R-:W1:Y:S01]  /*04d0*/  SHFL.IDX PT, R2, R169, RZ, 0x1f ;  /* 0x00001fffa9027589 */ /* 0x002e6200000e0000 */
[----:B------:R-:W-:-:S04]  /*04e0*/  UISETP.NE.AND UP1, UPT, UR8, 0x2, UPT ;  /* 0x000000020800788c */ /* 0x000fc8000bf25270 */
[----:B------:R-:W-:Y:S01]  /*04f0*/  USEL UR13, URZ, 0x1, UP1 ;  /* 0x00000001ff0d7887 */ /* 0x000fe20008800000 */
[----:B-1----:R-:W-:-:S13]  /*0500*/  ISETP.NE.AND P0, PT, R2, RZ, PT ;  /* 0x000000ff0200720c */ /* 0x002fda0003f05270 */
[----:B------:R-:W-:Y:S05]  /*0510*/  @P0 BRA `(.L_x_9) ;  /* 0x0000000000400947 */ /* 0x000fea0003800000 */
[----:B------:R-:W1:Y:S01]  /*0520*/  S2UR UR5, SR_CgaCtaId ;  /* 0x00000000000579c3 */ /* 0x000e620000008800 */
[----:B------:R-:W-:Y:S01]  /*0530*/  UMOV UR6, 0x400 ;  /* 0x0000040000067882 */ /* 0x000fe20000000000 */
[----:B------:R-:W-:Y:S01]  /*0540*/  UMOV UR4, 0x1 ;  /* 0x0000000100047882 */ /* 0x000fe20000000000 */
[----:B------:R-:W-:Y:S01]  /*0550*/  ELECT P0, URZ, PT ;  /* 0x0000000000ff782f */ /* 0x000fe20003800000 */
[----:B-1----:R-:W-:Y:S02]  /*0560*/  ULEA UR5, UR5, UR6, 0x18 ;  /* 0x0000000605057291 */ /* 0x002fe4000f8ec0ff */
[----:B------:R-:W-:-:S04]  /*0570*/  UIADD3 UR6, UPT, UPT, -UR4, 0x100000, URZ ;  /* 0x0010000004067890 */ /* 0x000fc8000fffe1ff */
[----:B------:R-:W-:Y:S02]  /*0580*/  USHF.L.U32 UR7, UR6, 0xb, URZ ;  /* 0x0000000b06077899 */ /* 0x000fe400080006ff */
[----:B------:R-:W-:Y:S01]  /*0590*/  USHF.L.U32 UR6, UR6, 0x1, URZ ;  /* 0x0000000106067899 */ /* 0x000fe200080006ff */
[----:B------:R-:W1:Y:S11]  /*05a0*/  FENCE.VIEW.ASYNC.S ;  /* 0x00000000000073c6 */ /* 0x000e760000000000 */
[----:B-1----:R1:W3:Y:S01]  /*05b0*/  SYNCS.EXCH.64 URZ, [UR5], UR6 ;  /* 0x0000000605ff75b2 */ /* 0x0022e20008000100 */
[----:B------:R1:W4:Y:S01]  /*05c0*/  SYNCS.EXCH.64 URZ, [UR5+0x18], UR6 ;  /* 0x0000180605ff75b2 */ /* 0x0003220008000100 */
[----:B------:R1:W1:Y:S01]  /*05d0*/  SYNCS.EXCH.64 URZ, [UR5+0x8], UR6 ;  /* 0x0000080605ff75b2 */ /* 0x0002620008000100 */
[----:B------:R1:W1:Y:S01]  /*05e0*/  SYNCS.EXCH.64 URZ, [UR5+0x20], UR6 ;  /* 0x0000200605ff75b2 */ /* 0x0002620008000100 */
[----:B------:R1:W1:Y:S01]  /*05f0*/  SYNCS.EXCH.64 URZ, [UR5+0x10], UR6 ;  /* 0x0000100605ff75b2 */ /* 0x0002620008000100 */
[----:B------:R1:W1:Y:S01]  /*0600*/  SYNCS.EXCH.64 URZ, [UR5+0x28], UR6 ;  /* 0x0000280605ff75b2 */ /* 0x0002620008000100 */
[----:B------:R-:W-:Y:S01]  /*0610*/  NOP ;  /* 0x0000000000007918 */ /* 0x000fe20000000000 */
.L_x_9:
[----:B------:R-:W2:Y:S01]  /*0620*/  SHFL.IDX PT, R2, R169, RZ, 0x1f ;  /* 0x00001fffa9027589 */ /* 0x000ea200000e0000 */
[----:B------:R-:W-:Y:S01]  /*0630*/  NOP ;  /* 0x0000000000007918 */ /* 0x000fe20000000000 */
[----:B--2---:R-:W-:-:S13]  /*0640*/  ISETP.NE.AND P0, PT, R2, 0x1, PT ;  /* 0x000000010200780c */ /* 0x004fda0003f05270 */
[----:B------:R-:W-:Y:S05]  /*0650*/  @P0 BRA `(.L_x_10) ;  /* 0x0000000000400947 */ /* 0x000fea0003800000 */
[----:B-1----:R-:W1:Y:S01]  /*0660*/  S2UR UR6, SR_CgaCtaId ;  /* 0x00000000000679c3 */ /* 0x002e620000008800 */
[----:B------:R-:W-:Y:S01]  /*0670*/  UMOV UR7, 0x400 ;  /* 0x0000040000077882 */ /* 0x000fe20000000000 */
[----:B------:R-:W-:Y:S01]  /*0680*/  UMOV UR5, 0x20 ;  /* 0x0000002000057882 */ /* 0x000fe20000000000 */
[----:B------:R-:W-:Y:S01]  /*0690*/  UMOV UR4, 0x80 ;  /* 0x0000008000047882 */ /* 0x000fe20000000000 */
[----:B------:R-:W-:-:S04]  /*06a0*/  UIADD3 UR10, UPT, UPT, -UR5, 0x100000, URZ ;  /* 0x00100000050a7890 */ /* 0x000fc8000fffe1ff */
[----:B------:R-:W-:Y:S02]  /*06b0*/  USHF.L.U32 UR11, UR10, 0xb, URZ ;  /* 0x0000000b0a0b7899 */ /* 0x000fe400080006ff */
[----:B------:R-:W-:Y:S02]  /*06c0*/  USHF.L.U32 UR10, UR10, 0x1, URZ ;  /* 0x000000010a0a7899 */ /* 0x000fe400080006ff */
[----:B------:R-:W-:-:S04]  /*06d0*/  UIADD3 UR4, UPT, UPT, -UR4, 0x100000, URZ ;  /* 0x0010000004047890 */ /* 0x000fc8000fffe1ff */
[----:B------:R-:W-:Y:S02]  /*06e0*/  USHF.L.U32 UR5, UR4, 0xb, URZ ;  /* 0x0000000b04057899 */ /* 0x000fe400080006ff */
[----:B------:R-:W-:Y:S01]  /*06f0*/  USHF.L.U32 UR4, UR4, 0x1, URZ ;  /* 0x0000000104047899 */ /* 0x000fe200080006ff */
[----:B------:R-:W-:Y:S01]  /*0700*/  ELECT P0, URZ, PT ;  /* 0x0000000000ff782f */ /* 0x000fe20003800000 */
[----:B-1----:R-:W-:Y:S01]  /*0710*/  ULEA UR6, UR6, UR7, 0x18 ;  /* 0x0000000706067291 */ /* 0x002fe2000f8ec0ff */
[----:B------:R-:W1:Y:S11]  /*0720*/  FENCE.VIEW.ASYNC.S ;  /* 0x00000000000073c6 */ /* 0x000e760000000000 */
[----:B-1----:R2:W1:Y:S01]  /*0730*/  SYNCS.EXCH.64 URZ, [UR6+0x30], UR10 ;  /* 0x0000300a06ff75b2 */ /* 0x0024620008000100 */
[----:B------:R2:W1:Y:S02]  /*0740*/  SYNCS.EXCH.64 URZ, [UR6+0x38], UR4 ;  /* 0x0000380406ff75b2 */ /* 0x0004640008000100 */
[----:B--2---:R-:W-:Y:S01]  /*0750*/  NOP ;  /* 0x0000000000007918 */ /* 0x004fe20000000000 */
.L_x_10:
[----:B------:R-:W2:Y:S01]  /*0760*/  SHFL.IDX PT, R2, R169, RZ, 0x1f ;  /* 0x00001fffa9027589 */ /* 0x000ea200000e0000 */
[----:B------:R-:W-:Y:S01]  /*0770*/  NOP ;  /* 0x0000000000007918 */ /* 0x000fe20000000000 */
[----:B--2---:R-:W-:-:S13]  /*0780*/  ISETP.NE.AND P0, PT, R2, 0x3, PT ;  /* 0x000000030200780c */ /* 0x004fda0003f05270 */
[----:B------:R-:W-:Y:S05]  /*0790*/  @P0 BRA `(.L_x_11) ;  /* 0x0000000000300947 */ /* 0x000fea0003800000 */
[----:B-1----:R-:W1:Y:S01]  /*07a0*/  S2UR UR5, SR_CgaCtaId ;  /* 0x00000000000579c3 */ /* 0x002e620000008800 */
        /* <DEDUP_REMOVED lines=8> */
[----:B-1----:R2:W1:Y:S01]  /*0830*/  SYNCS.EXCH.64 URZ, [UR5+0x40], UR6 ;  /* 0x0000400605ff75b2 */ /* 0x0024620008000100 */
[----:B------:R2:W1:Y:S02]  /*0840*/  SYNCS.EXCH.64 URZ, [UR5+0x48], UR6 ;  /* 0x0000480605ff75b2 */ /* 0x0004640008000100 */
[----:B--2---:R-:W-:Y:S01]  /*0850*/  NOP ;  /* 0x0000000000007918 */ /* 0x004fe20000000000 */
.L_x_11:
[----:B------:R-:W2:Y:S01]  /*0860*/  SHFL.IDX PT, R2, R169, RZ, 0x1f ;  /* 0x00001fffa9027589 */ /* 0x000ea200000e0000 */
[----:B------:R-:W-:Y:S01]  /*0870*/  NOP ;  /* 0x0000000000007918 */ /* 0x000fe20000000000 */
[----:B--2---:R-:W-:-:S13]  /*0880*/  ISETP.NE.AND P0, PT, R2, 0x4, PT ;  /* 0x000000040200780c */ /* 0x004fda0003f05270 */
[----:B------:R-:W-:Y:S05]  /*0890*/  @P0 BRA `(.L_x_12) ;  /* 0x00000000004c0947 */ /* 0x000fea0003800000 */
[----:B-1----:R-:W1:Y:S01]  /*08a0*/  S2UR UR5, SR_CgaCtaId ;  /* 0x00000000000579c3 */ /* 0x002e620000008800 */
[----:B------:R-:W-:Y:S01]  /*08b0*/  UMOV UR7, 0x100 ;  /* 0x0000010000077882 */ /* 0x000fe20000000000 */
[----:B------:R-:W-:Y:S01]  /*08c0*/  UMOV UR6, 0x400 ;  /* 0x0000040000067882 */ /* 0x000fe20000000000 */
[----:B------:R-:W-:Y:S01]  /*08d0*/  USEL UR7, UR7, 0xe0, UP2 ;  /* 0x000000e007077887 */ /* 0x000fe20009000000 */
[----:B------:R-:W-:Y:S01]  /*08e0*/  UMOV UR4, 0x1 ;  /* 0x0000000100047882 */ /* 0x000fe20000000000 */
[----:B------:R-:W-:Y:S01]  /*08f0*/  ELECT P0, URZ, PT ;  /* 0x0000000000ff782f */ /* 0x000fe20003800000 */
[----:B------:R-:W-:-:S04]  /*0900*/  UIADD3 UR10, UPT, UPT, -UR4, 0x100000, URZ ;  /* 0x00100000040a7890 */ /* 0x000fc8000fffe1ff */
[----:B------:R-:W-:Y:S02]  /*0910*/  USHF.L.U32 UR11, UR10, 0xb, URZ ;  /* 0x0000000b0a0b7899 */ /* 0x000fe400080006ff */
[----:B------:R-:W-:Y:S02]  /*0920*/  USHF.L.U32 UR10, UR10, 0x1, URZ ;  /* 0x000000010a0a7899 */ /* 0x000fe400080006ff */
[----:B-1----:R-:W-:Y:S02]  /*0930*/  ULEA UR5, UR5, UR6, 0x18 ;  /* 0x0000000605057291 */ /* 0x002fe4000f8ec0ff */
[----:B------:R-:W-:-:S04]  /*0940*/  UIADD3 UR6, UPT, UPT, -UR7, 0x100000, URZ ;  /* 0x0010000007067890 */ /* 0x000fc8000fffe1ff */
[----:B------:R-:W-:Y:S02]  /*0950*/  USHF.L.U32 UR7, UR6, 0xb, URZ ;  /* 0x0000000b06077899 */ /* 0x000fe400080006ff */
[----:B------:R-:W-:Y:S01]  /*0960*/  USHF.L.U32 UR6, UR6, 0x1, URZ ;  /* 0x0000000106067899 */ /* 0x000fe200080006ff */
[----:B------:R-:W1:Y:S03]  /*0970*/  FENCE.VIEW.ASYNC.S ;  /* 0x00000000000073c6 */ /* 0x000e660000000000 */
[----:B-1----:R2:W1:Y:S08]  /*0980*/  SYNCS.EXCH.64 URZ, [UR5+0x50], UR10 ;  /* 0x0000500a05ff75b2 */ /* 0x0024700008000100 */
[----:B------:R2:W1:Y:S01]  /*0990*/  SYNCS.EXCH.64 URZ, [UR5+0x60], UR6 ;  /* 0x0000600605ff75b2 */ /* 0x0004620008000100 */
[----:B------:R2:W1:Y:S01]  /*09a0*/  SYNCS.EXCH.64 URZ, [UR5+0x58], UR10 ;  /* 0x0000580a05ff75b2 */ /* 0x0004620008000100 */
[----:B------:R2:W1:Y:S02]  /*09b0*/  SYNCS.EXCH.64 URZ, [UR5+0x68], UR6 ;  /* 0x0000680605ff75b2 */ /* 0x0004640008000100 */
[----:B--2---:R-:W-:Y:S01]  /*09c0*/  NOP ;  /* 0x0000000000007918 */ /* 0x004fe20000000000 */
.L_x_12:
        /* <DEDUP_REMOVED lines=18> */
[----:B------:R2:W1:Y:S01]  /*0af0*/  SYNCS.EXCH.64 URZ, [UR6+0x90], UR4 ;  /* 0x0000900406ff75b2 */ /* 0x0004620008000100 */
[----:B------:R2:W1:Y:S01]  /*0b00*/  SYNCS.EXCH.64 URZ, [UR6+0x78], UR10 ;  /* 0x0000780a06ff75b2 */ /* 0x0004620008000100 */
[----:B------:R2:W1:Y:S01]  /*0b10*/  SYNCS.EXCH.64 URZ, [UR6+0x98], UR4 ;  /* 0x0000980406ff75b2 */ /* 0x0004620008000100 */
[----:B------:R2:W1:Y:S01]  /*0b20*/  SYNCS.EXCH.64 URZ, [UR6+0x80], UR10 ;  /* 0x0000800a06ff75b2 */ /* 0x0004620008000100 */
[----:B------:R2:W1:Y:S01]  /*0b30*/  SYNCS.EXCH.64 URZ, [UR6+0xa0], UR4 ;  /* 0x0000a00406ff75b2 */ /* 0x0004620008000100 */
[----:B------:R2:W1:Y:S01]  /*0b40*/  SYNCS.EXCH.64 URZ, [UR6+0x88], UR10 ;  /* 0x0000880a06ff75b2 */ /* 0x0004620008000100 */
[----:B------:R2:W1:Y:S02]  /*0b50*/  SYNCS.EXCH.64 URZ, [UR6+0xa8], UR4 ;  /* 0x0000a80406ff75b2 */ /* 0x0004640008000100 */
[----:B--2---:R-:W-:Y:S01]  /*0b60*/  NOP ;  /* 0x0000000000007918 */ /* 0x004fe20000000000 */
.L_x_13:
        /* <DEDUP_REMOVED lines=14> */
[----:B------:R2:W1:Y:S01]  /*0c50*/  SYNCS.EXCH.64 URZ, [UR5+0xc0], UR6 ;  /* 0x0000c00605ff75b2 */ /* 0x0004620008000100 */
[----:B------:R2:W1:Y:S01]  /*0c60*/  SYNCS.EXCH.64 URZ, [UR5+0xb8], UR6 ;  /* 0x0000b80605ff75b2 */ /* 0x0004620008000100 */
[----:B------:R2:W1:Y:S02]  /*0c70*/  SYNCS.EXCH.64 URZ, [UR5+0xc8], UR6 ;  /* 0x0000c80605ff75b2 */ /* 0x0004640008000100 */
[----:B--2---:R-:W-:Y:S01]  /*0c80*/  NOP ;  /* 0x0000000000007918 */ /* 0x004fe20000000000 */
.L_x_14:
[----:B-1----:R-:W1:Y:S01]  /*0c90*/  S2UR UR5, SR_CTAID.X ;  /* 0x00000000000579c3 */ /* 0x002e620000002500 */
[----:B------:R-:W-:-:S05]  /*0ca0*/  CS2R.32 R165, SR_CgaSize ;  /* 0x0000000000a57805 */ /* 0x000fca0000008a00 */
[----:B------:R-:W-:-:S05]  /*0cb0*/  IMAD R165, R165, -0xa0, RZ ;  /* 0xffffff60a5a57824 */ /* 0x000fca00078e02ff */
[----:B------:R-:W-:-:S14]  /*0cc0*/  R2UR UR7, R165 ;  /* 0x00000000a50772ca */ /* 0x000fdc00000e0000 */
[----:B------:R-:W2:Y:S01]  /*0cd0*/  LDCU UR7, c[0x0][UR7+0x2b0] ;  /* 0x00005600070777ac */ /* 0x000ea20008000800 */
[----:B------:R-:W-:Y:S01]  /*0ce0*/  NOP ;  /* 0x0000000000007918 */ /* 0x000fe20000000000 */
[----:B------:R-:W-:-:S05]  /*0cf0*/  CS2R.32 R165, SR_CgaSize ;  /* 0x0000000000a57805 */ /* 0x000fca0000008a00 */
[----:B------:R-:W-:-:S05]  /*0d00*/  IMAD R165, R165, -0xa0, RZ ;  /* 0xffffff60a5a57824 */ /* 0x000fca00078e02ff */
[----:B------:R-:W-:-:S14]  /*0d10*/  R2UR UR6, R165 ;  /* 0x00000000a50672ca */ /* 0x000fdc00000e0000 */
[----:B------:R-:W3:Y:S01]  /*0d20*/  LDCU UR6, c[0x0][UR6+0x2b4] ;  /* 0x00005680060677ac */ /* 0x000ee20008000800 */
[----:B------:R-:W4:Y:S08]  /*0d30*/  S2UR UR4, SR_CTAID.Y ;  /* 0x00000000000479c3 */ /* 0x000f300000002600 */
[----:B------:R-:W3:Y:S01]  /*0d40*/  LDC R9, c[0x0][0xb24] ;  /* 0x0002c900ff097b82 */ /* 0x000ee20000000800 */
[----:B-1----:R-:W-:-:S02]  /*0d50*/  I2FP.F32.U32 R5, UR5 ;  /* 0x0000000500057c45 */ /* 0x002fc40008201000 */
[----:B------:R-:W-:-:S05]  /*0d60*/  CS2R.32 R3, SR_CgaSize ;  /* 0x0000000000037805 */ /* 0x000fca0000008a00 */
[----:B------:R-:W-:-:S06]  /*0d70*/  IMAD R3, R3, -0xa0, RZ ;  /* 0xffffff6003037824 */ /* 0x000fcc00078e02ff */
[----:B------:R-:W1:Y:S01]  /*0d80*/  LDC R3, c[0x0][R3+0x2a0] ;  /* 0x0000a80003037b82 */ /* 0x000e620000000800 */
[----:B------:R-:W-:Y:S01]  /*0d90*/  MOV R165, UR5 ;  /* 0x0000000500a57c02 */ /* 0x000fe20008000f00 */
[----:B--2---:R-:W-:Y:S01]  /*0da0*/  FMUL R5, R5, UR7 ;  /* 0x0000000705057c20 */ /* 0x004fe20008400000 */
[----:B----4-:R-:W-:Y:S02]  /*0db0*/  I2FP.F32.U32 R4, UR4 ;  /* 0x0000000400047c45 */ /* 0x010fe40008201000 */
[----:B------:R-:W-:-:S05]  /*0dc0*/  CS2R.32 R2, SR_CgaSize ;  /* 0x0000000000027805 */ /* 0x000fca0000008a00 */
[----:B------:R-:W-:-:S06]  /*0dd0*/  IMAD R2, R2, -0xa0, RZ ;  /* 0xffffff6002027824 */ /* 0x000fcc00078e02ff */
[----:B------:R-:W2:Y:S01]  /*0de0*/  LDC R2, c[0x0][R2+0x2a4] ;  /* 0x0000a90002027b82 */ /* 0x000ea20000000800 */
[----:B------:R-:W4:Y:S01]  /*0df0*/  F2I.U32.TRUNC.NTZ R154, R5 ;  /* 0x00000005009a7305 */ /* 0x000f22000020f000 */
[----:B------:R-:W-:Y:S01]  /*0e00*/  MOV R155, UR4 ;  /* 0x00000004009b7c02 */ /* 0x000fe20008000f00 */
[----:B---3--:R-:W-:-:S05]  /*0e10*/  FMUL R4, R4, UR6 ;  /* 0x0000000604047c20 */ /* 0x008fca0008400000 */
[----:B------:R-:W-:Y:S01]  /*0e20*/  BAR.SYNC.DEFER_BLOCKING 0x0 ;  /* 0x0000000000007b1d */ /* 0x000fe20000010000 */
[----:B------:R-:W-:-:S05]  /*0e30*/  ISETP.GE.AND P0, PT, R9, 0x1, PT ;  /* 0x000000010900780c */ /* 0x000fca0003f06270 */
[----:B------:R-:W3:Y:S02]  /*0e40*/  F2I.U32.TRUNC.NTZ R143, R4 ;  /* 0x00000004008f7305 */ /* 0x000ee4000020f000 */
[----:B------:R-:W2:Y:S01]  /*0e50*/  S2UR UR36, SR_CTAID.Z ;  /* 0x00000000002479c3 */ /* 0x000ea20000002700 */
[----:B----4-:R-:W-:-:S05]  /*0e60*/  IADD3 R154, PT, PT, -R154, RZ, RZ ;  /* 0x000000ff9a9a7210 */ /* 0x010fca0007ffe1ff */
[----:B-1----:R-:W-:Y:S01]  /*0e70*/  IMAD R154, R3, R154, UR5 ;  /* 0x00000005039a7e24 */ /* 0x002fe2000f8e029a */
[----:B---3--:R-:W-:-:S05]  /*0e80*/  IADD3 R143, PT, PT, -R143, RZ, RZ ;  /* 0x000000ff8f8f7210 */ /* 0x008fca0007ffe1ff */
[----:B--2---:R-:W-:Y:S01]  /*0e90*/  IMAD R143, R2, R143, UR4 ;  /* 0x00000004028f7e24 */ /* 0x004fe2000f8e028f */
[----:B------:R-:W-:Y:S06]  /*0ea0*/  @!P0 BRA `(.L_x_15) ;  /* 0x0000000000b88947 */ /* 0x000fec0003800000 */
[----:B------:R-:W1:Y:S01]  /*0eb0*/  LDC.64 R4, c[0x0][0xb18] ;  /* 0x0002c600ff047b82 */ /* 0x000e620000000a00 */
[----:B------:R-:W-:-:S07]  /*0ec0*/  ISETP.NE.AND P0, PT, R9, 0x1, PT ;  /* 0x000000010900780c */ /* 0x000fce0003f05270 */
[----:B------:R-:W2:Y:S08]  /*0ed0*/  LDC R10, c[0x0][0xb0c] ;  /* 0x0002c300ff0a7b82 */ /* 0x000eb00000000800 */
[----:B------:R-:W3:Y:S08]  /*0ee0*/  LDC R11, c[0x0][0x370] ;  /* 0x0000dc00ff0b7b82 */ /* 0x000ef00000000800 */
[----:B------:R-:W4:Y:S01]  /*0ef0*/  LDC R12, c[0x0][0x374] ;  /* 0x0000dd00ff0c7b82 */ /* 0x000f220000000800 */
[----:B-1----:R-:W-:-:S07]  /*0f00*/  ISETP.NE.AND P1, PT, R4, 0x1, PT ;  /* 0x000000010400780c */ /* 0x002fce0003f25270 */
[----:B------:R-:W3:Y:S01]  /*0f10*/  LDC.64 R6, c[0x0][0xb10] ;  /* 0x0002c400ff067b82 */ /* 0x000ee20000000a00 */
[----:B--2---:R-:W-:-:S07]  /*0f20*/  ISETP.NE.AND P2, PT, R10, 0x1, PT ;  /* 0x000000010a00780c */ /* 0x004fce0003f45270 */
[----:B------:R-:W1:Y:S08]  /*0f30*/  LDC R8, c[0x0][0xb20] ;  /* 0x0002c800ff087b82 */ /* 0x000e700000000800 */
[----:B------:R-:W2:Y:S01]  /*0f40*/  LDC.64 R2, c[0x0][0xb28] ;  /* 0x0002ca00ff027b82 */ /* 0x000ea20000000a00 */
[----:B----4-:R-:W-:-:S04]  /*0f50*/  IMAD.HI.U32 R13, R12, R5, RZ ;  /* 0x000000050c0d7227 */ /* 0x010fc800078e00ff */
[----:B------:R-:W-:-:S04]  /*0f60*/  IMAD.HI.U32 R5, R155, R5, RZ ;  /* 0x000000059b057227 */ /* 0x000fc800078e00ff */
[----:B---3--:R-:W-:-:S04]  /*0f70*/  IMAD.HI.U32 R14, R11, R6, RZ ;  /* 0x000000060b0e7227 */ /* 0x008fc800078e00ff */
[----:B------:R-:W-:Y:S01]  /*0f80*/  IMAD.HI.U32 R16, R165, R6, RZ ;  /* 0x00000006a5107227 */ /* 0x000fe200078e00ff */
[-C--:B------:R-:W-:Y:S02]  /*0f90*/  @P2 SHF.R.U32.HI R11, RZ, R7.reuse, R14 ;  /* 0x00000007ff0b2219 */ /* 0x080fe4000001160e */
[-C--:B-1----:R-:W-:Y:S02]  /*0fa0*/  @P1 SHF.R.U32.HI R12, RZ, R8.reuse, R13 ;  /* 0x00000008ff0c1219 */ /* 0x082fe4000001160d */
[----:B------:R-:W-:Y:S02]  /*0fb0*/  SHF.R.U32.HI R8, RZ, R8, R5 ;  /* 0x00000008ff087219 */ /* 0x000fe40000011605 */
[----:B------:R-:W-:Y:S02]  /*0fc0*/  SHF.R.U32.HI R16, RZ, R7, R16 ;  /* 0x00000007ff107219 */ /* 0x000fe40000011610 */
[----:B------:R-:W-:Y:S01]  /*0fd0*/  SEL R5, R155, R8, !P1 ;  /* 0x000000089b057207 */ /* 0x000fe20004800000 */
[----:B--2---:R-:W-:Y:S01]  /*0fe0*/  IMAD.HI.U32 R14, R12, R2, RZ ;  /* 0x000000020c0e7227 */ /* 0x004fe200078e00ff */
[----:B------:R-:W-:-:S03]  /*0ff0*/  SEL R7, R165, R16, !P2 ;  /* 0x00000010a5077207 */ /* 0x000fc60005000000 */
[----:B------:R-:W-:Y:S01]  /*1000*/  IMAD.HI.U32 R6, R11, R2, RZ ;  /* 0x000000020b067227 */ /* 0x000fe200078e00ff */
[----:B------:R-:W-:-:S04]  /*1010*/  @P0 SHF.R.U32.HI R12, RZ, R3, R14 ;  /* 0x00000003ff0c0219 */ /* 0x000fc8000001160e */
[----:B------:R-:W-:Y:S01]  /*1020*/  @P0 SHF.R.U32.HI R11, RZ, R3, R6 ;  /* 0x00000003ff0b0219 */ /* 0x000fe20000011606 */
[----:B------:R-:W-:-:S04]  /*1030*/  IMAD R12, R12, R9, RZ ;  /* 0x000000090c0c7224 */ /* 0x000fc800078e02ff */
[----:B------:R-:W-:Y:S01]  /*1040*/  IMAD R6, R11, R9, RZ ;  /* 0x000000090b067224 */ /* 0x000fe200078e02ff */
[----:B------:R-:W-:-:S04]  /*1050*/  ISETP.GE.AND P1, PT, R5, R12, PT ;  /* 0x0000000c0500720c */ /* 0x000fc80003f26270 */
[----:B------:R-:W-:Y:S01]  /*1060*/  ISETP.GE.OR P1, PT, R7, R6, P1 ;  /* 0x000000060700720c */ /* 0x000fe20000f26670 */
[----:B------:R-:W-:-:S05]  /*1070*/  IMAD.HI.U32 R6, R5, R2, RZ ;  /* 0x0000000205067227 */ /* 0x000fca00078e00ff */
[----:B------:R-:W-:-:S04]  /*1080*/  SHF.R.U32.HI R6, RZ, R3, R6 ;  /* 0x00000003ff067219 */ /* 0x000fc80000011606 */
[----:B------:R-:W-:-:S03]  /*1090*/  SEL R6, R5, R6, !P0 ;  /* 0x0000000605067207 */ /* 0x000fc60004000000 */
[----:B------:R-:W-:Y:S01]  /*10a0*/  @!P1 IMAD.HI.U32 R8, R7, R2, RZ ;  /* 0x0000000207089227 */ /* 0x000fe200078e00ff */
[----:B------:R-:W-:-:S04]  /*10b0*/  IADD3 R2, PT, PT, -R6, RZ, RZ ;  /* 0x000000ff06027210 */ /* 0x000fc80007ffe1ff */
[----:B------:R-:W-:Y:S01]  /*10c0*/  @!P1 SHF.R.U32.HI R8, RZ, R3, R8 ;  /* 0x00000003ff089219 */ /* 0x000fe20000011608 */
[----:B------:R-:W-:-:S03]  /*10d0*/  IMAD R2, R9, R2, R5 ;  /* 0x0000000209027224 */ /* 0x000fc600078e0205 */
[----:B------:R-:W-:Y:S02]  /*10e0*/  @!P1 SEL R3, R7, R8, !P0 ;  /* 0x0000000807039207 */ /* 0x000fe40004000000 */
[----:B------:R-:W-:-:S03]  /*10f0*/  IADD3 R8, PT, PT, -R5, RZ, RZ ;  /* 0x000000ff05087210 */ /* 0x000fc60007ffe1ff */
[--C-:B------:R-:W-:Y:S02]  /*1100*/  @!P1 IMAD.IADD R6, R6, 0x1, -R3.reuse ;  /* 0x0000000106069824 */ /* 0x100fe400078e0a03 */
[----:B------:R-:W-:Y:S01]  /*1110*/  @!P1 IMAD R3, R2, R11, R3 ;  /* 0x0000000b02039224 */ /* 0x000fe200078e0203 */
[----:B------:R-:W-:Y:S01]  /*1120*/  IADD3 R2, PT, PT, -R7, RZ, RZ ;  /* 0x000000ff07027210 */ /* 0x000fe20007ffe1ff */
[----:B------:R-:W-:Y:S02]  /*1130*/  @!P1 IMAD R5, R6, R9, R7 ;  /* 0x0000000906059224 */ /* 0x000fe400078e0207 */
[----:B------:R-:W-:Y:S02]  /*1140*/  IMAD R8, R4, R8, R155 ;  /* 0x0000000804087224 */ /* 0x000fe400078e029b */
[----:B------:R-:W-:Y:S02]  /*1150*/  @!P1 IMAD.MOV.U32 R7, RZ, RZ, R3 ;  /* 0x000000ffff079224 */ /* 0x000fe400078e0003 */
[----:B------:R-:W-:-:S02]  /*1160*/  IMAD R2, R10, R2, R165 ;  /* 0x000000020a027224 */ /* 0x000fc400078e02a5 */
[----:B------:R-:W-:Y:S02]  /*1170*/  IMAD R155, R5, R4, R8 ;  /* 0x00000004059b7224 */ /* 0x000fe400078e0208 */
[----:B------:R-:W-:Y:S02]  /*1180*/  IMAD R165, R7, R10, R2 ;  /* 0x0000000a07a57224 */ /* 0x000fe400078e0202 */
.L_x_15:
[----:B------:R-:W1:Y:S01]  /*1190*/  LDCU UR4, c[0x0][0xb30] ;  /* 0x00016600ff0477ac */ /* 0x000e620008000800 */
[----:B------:R-:W2:Y:S08]  /*11a0*/  S2UR UR37, SR_CgaCtaId ;  /* 0x00000000002579c3 */ /* 0x000eb00000008800 */
[----:B------:R-:W3:Y:S01]  /*11b0*/  LDC R72, c[0x0][0xb24] ;  /* 0x0002c900ff487b82 */ /* 0x000ee20000000800 */
[----:B-1----:R-:W-:-:S09]  /*11c0*/  UISETP.NE.AND UP1, UPT, UR4, 0x1, UPT ;  /* 0x000000010400788c */ /* 0x002fd2000bf25270 */
[----:B--2---:R-:W-:Y:S05]  /*11d0*/  BRA.U UP1, `(.L_x_16) ;  /* 0x0000000101407547 */ /* 0x004fea000b800000 */
[----:B------:R-:W1:Y:S08]  /*11e0*/  LDC.64 R4, c[0x0][0xb10] ;  /* 0x0002c400ff047b82 */ /* 0x000e700000000a00 */
[----:B------:R-:W2:Y:S08]  /*11f0*/  LDC.64 R2, c[0x0][0xb18] ;  /* 0x0002c600ff027b82 */ /* 0x000eb00000000a00 */
[----:B------:R-:W4:Y:S08]  /*1200*/  LDC R6, c[0x0][0xb20] ;  /* 0x0002c800ff067b82 */ /* 0x000f300000000800 */
[----:B------:R-:W3:Y:S01]  /*1210*/  LDC R8, c[0x0][0xb0c] ;  /* 0x0002c300ff087b82 */ /* 0x000ee20000000800 */
[----:B-1----:R-:W-:-:S05]  /*1220*/  IMAD.HI.U32 R4, R165, R4, RZ ;  /* 0x00000004a5047227 */ /* 0x002fca00078e00ff */
[----:B------:R-:W-:Y:S01]  /*1230*/  SHF.R.U32.HI R4, RZ, R5, R4 ;  /* 0x00000005ff047219 */ /* 0x000fe20000011604 */
[----:B--2---:R-:W-:Y:S01]  /*1240*/  IMAD.HI.U32 R3, R155, R3, RZ ;  /* 0x000000039b037227 */ /* 0x004fe200078e00ff */
[----:B------:R-:W-:-:S04]  /*1250*/  ISETP.NE.AND P0, PT, R2, 0x1, PT ;  /* 0x000000010200780c */ /* 0x000fc80003f05270 */
[----:B----4-:R-:W-:-:S04]  /*1260*/  SHF.R.U32.HI R6, RZ, R6, R3 ;  /* 0x00000006ff067219 */ /* 0x010fc80000011603 */
[----:B------:R-:W-:Y:S02]  /*1270*/  SEL R3, R155, R6, !P0 ;  /* 0x000000069b037207 */ /* 0x000fe40004000000 */
[----:B---3--:R-:W-:-:S04]  /*1280*/  ISETP.NE.AND P1, PT, R8, 0x1, PT ;  /* 0x000000010800780c */ /* 0x008fc80003f25270 */
[----:B------:R-:W-:-:S05]  /*1290*/  SEL R4, R165, R4, !P1 ;  /* 0x00000004a5047207 */ /* 0x000fca0004800000 */
[----:B------:R-:W-:Y:S02]  /*12a0*/  IMAD.IADD R5, R3, 0x1, -R4 ;  /* 0x0000000103057824 */ /* 0x000fe400078e0a04 */
[----:B------:R-:W-:Y:S02]  /*12b0*/  IMAD.IADD R3, R4, 0x1, -R3 ;  /* 0x0000000104037824 */ /* 0x000fe400078e0a03 */
[----:B------:R-:W-:Y:S02]  /*12c0*/  IMAD R165, R5, R8, R165 ;  /* 0x0000000805a57224 */ /* 0x000fe400078e02a5 */
[----:B------:R-:W-:-:S07]  /*12d0*/  IMAD R155, R3, R2, R155 ;  /* 0x00000002039b7224 */ /* 0x000fce00078e029b */
.L_x_16:
[----:B------:R-:W-:Y:S01]  /*12e0*/  BAR.SYNC.DEFER_BLOCKING 0x0 ;  /* 0x0000000000007b1d */ /* 0x000fe20000010000 */
[----:B------:R-:W-:Y:S01]  /*12f0*/  UISETP.NE.AND UP1, UPT, UR8, 0x2, UPT ;  /* 0x000000020800788c */ /* 0x000fe2000bf25270 */
[----:B------:R-:W-:Y:S02]  /*1300*/  ISETP.NE.OR P5, PT, R0, 0x2, !P5 ;  /* 0x000000020000780c */ /* 0x000fe40006fa5670 */
[----:B------:R-:W-:-:S06]  /*1310*/  LOP3.LUT R2, R166, 0x1f, RZ, 0xc0, !PT ;  /* 0x0000001fa6027812 */ /* 0x000fcc00078ec0ff */
[----:B------:R-:W-:Y:S05]  /*1320*/  BRA.U UP1, `(.L_x_17) ;  /* 0x0000001101387547 */ /* 0x000fea000b800000 */
[----:B------:R-:W1:Y:S01]  /*1330*/  LDCU UR13, c[0x0][0x38c] ;  /* 0x00007180ff0d77ac */ /* 0x000e620008000800 */
[----:B------:R-:W2:Y:S01]  /*1340*/  LDC R9, c[0x0][0x370] ;  /* 0x0000dc00ff097b82 */ /* 0x000ea20000000800 */
[----:B------:R-:W-:Y:S01]  /*1350*/  PLOP3.LUT P1, PT, PT, PT, UP2, 0x80, 0x8 ;  /* 0x000000000008781c */ /* 0x000fe20003f2f028 */
[----:B------:R-:W-:Y:S01]  /*1360*/  IMAD.MOV.U32 R15, RZ, RZ, 0x1 ;  /* 0x00000001ff0f7424 */ /* 0x000fe200078e00ff */
[----:B------:R-:W-:Y:S01]  /*1370*/  ISETP.EQ.OR P4, PT, R2, RZ, P5 ;  /* 0x000000ff0200720c */ /* 0x000fe20002f82670 */
[----:B------:R-:W-:Y:S01]  /*1380*/  IMAD.MOV.U32 R14, RZ, RZ, RZ ;  /* 0x000000ffff0e7224 */ /* 0x000fe200078e00ff */
[----:B------:R-:W-:Y:S02]  /*1390*/  PLOP3.LUT P1, PT, P1, PT, PT, 0x8, 0x80 ;  /* 0x000000000080781c */ /* 0x000fe40000f2e170 */
[----:B------:R-:W-:Y:S01]  /*13a0*/  CS2R R12, SRZ ;  /* 0x00000000000c7805 */ /* 0x000fe2000001ff00 */
[----:B------:R-:W-:Y:S01]  /*13b0*/  IMAD.MOV.U32 R10, RZ, RZ, 0x1 ;  /* 0x00000001ff0a7424 */ /* 0x000fe200078e00ff */
[----:B------:R-:W4:Y:S01]  /*13c0*/  LDC R0, c[0x0][0x374] ;  /* 0x0000dd00ff007b82 */ /* 0x000f220000000800 */
[----:B------:R-:W2:Y:S01]  /*13d0*/  LDCU.64 UR22, c[0x0][0x348] ;  /* 0x00006900ff1677ac */ /* 0x000ea20008000a00 */
[----:B------:R-:W-:Y:S01]  /*13e0*/  UMOV UR6, URZ ;  /* 0x000000ff00067c82 */ /* 0x000fe20008000000 */
[----:B-1----:R-:W-:-:S04]  /*13f0*/  UIADD3 UR5, UPT, UPT, UR13, 0x1f, URZ ;  /* 0x0000001f0d057890 */ /* 0x002fc8000fffe0ff */
[----:B------:R-:W-:-:S04]  /*1400*/  USHF.R.S32.HI UR4, URZ, 0x1f, UR5 ;  /* 0x0000001fff047899 */ /* 0x000fc80008011405 */
[----:B------:R-:W-:-:S04]  /*1410*/  ULEA.HI UR4, UR4, UR5, URZ, 0x5 ;  /* 0x0000000504047291 */ /* 0x000fc8000f8f28ff */
[----:B------:R-:W-:Y:S02]  /*1420*/  USHF.R.S32.HI UR15, URZ, 0x5, UR4 ;  /* 0x00000005ff0f7899 */ /* 0x000fe40008011404 */
[----:B------:R-:W-:Y:S02]  /*1430*/  UIADD3 UR4, UPT, UPT, UR13, -0x1, URZ ;  /* 0xffffffff0d047890 */ /* 0x000fe4000fffe0ff */
[----:B------:R-:W-:Y:S02]  /*1440*/  UISETP.LT.U32.AND UP0, UPT, UR15, 0x3, UPT ;  /* 0x000000030f00788c */ /* 0x000fe4000bf01070 */
[----:B------:R-:W-:Y:S02]  /*1450*/  UISETP.GE.U32.AND UP1, UPT, UR4, -0x3f, UPT ;  /* 0xffffffc10400788c */ /* 0x000fe4000bf26070 */
[----:B------:R-:W-:Y:S02]  /*1460*/  USEL UR14, UR15, 0x3, UP0 ;  /* 0x000000030f0e7887 */ /* 0x000fe40008000000 */
[----:B------:R-:W-:-:S02]  /*1470*/  UIADD3 UR13, UPT, UPT, UR13, 0x3e, URZ ;  /* 0x0000003e0d0d7890 */ /* 0x000fc4000fffe0ff */
[----:B------:R-:W-:Y:S02]  /*1480*/  UIADD3 UR5, UPT, UPT, UR14, -0x1, URZ ;  /* 0xffffffff0e057890 */ /* 0x000fe4000fffe0ff */
[----:B------:R-:W-:-:S03]  /*1490*/  UIADD3 UR7, UPT, UPT, UR15, -UR14, URZ ;  /* 0x8000000e0f077290 */ /* 0x000fc6000fffe0ff */
[----:B------:R-:W-:-:S04]  /*14a0*/  @UP1 UIADD3 UR5, UPT, UPT, UR14, URZ, URZ ;  /* 0x000000ff0e051290 */ /* 0x000fc8000fffe0ff */
[----:B--2---:R-:W-:-:S12]  /*14b0*/  UIADD3 UR5, UPT, UPT, UR5, 0x1, URZ ;  /* 0x0000000105057890 */ /* 0x004fd8000fffe0ff */
.L_x_35:
[----:B------:R-:W-:Y:S01]  /*14c0*/  UISETP.NE.AND UP0, UPT, UR37, URZ, UPT ;  /* 0x000000ff2500728c */ /* 0x000fe2000bf05270 */
[----:B------:R-:W1:Y:S08]  /*14d0*/  S2UR UR37, SR_CgaCtaId ;  /* 0x00000000002579c3 */ /* 0x000e700000008800 */
[----:B------:R-:W-:Y:S05]  /*14e0*/  BRA.U UP0, `(.L_x_18) ;  /* 0x0000000100347547 */ /* 0x000fea000b800000 */
[----:B------:R-:W2:Y:S01]  /*14f0*/  S2R R2, SR_CgaCtaId ;  /* 0x0000000000027919 */ /* 0x000ea20000008800 */
[----:B------:R-:W-:-:S04]  /*1500*/  MOV R3, 0x400 ;  /* 0x0000040000037802 */ /* 0x000fc80000000f00 */
[----:B--2---:R-:W-:Y:S02]  /*1510*/  LEA R3, R2, R3, 0x18 ;  /* 0x0000000302037211 */ /* 0x004fe400078ec0ff */
[----:B------:R-:W-:-:S03]  /*1520*/  SHF.L.U32 R2, R10, 0x1f, RZ ;  /* 0x0000001f0a027819 */ /* 0x000fc600000006ff */
[----:B------:R-:W-:-:S04]  /*1530*/  IMAD R3, R12, 0x8, R3 ;  /* 0x000000080c037824 */ /* 0x000fc800078e0203 */
[----:B------:R-:W2:Y:S02]  /*1540*/  SYNCS.PHASECHK.TRANS64.TRYWAIT P0, [R3+URZ+0xc0], R2 ;  /* 0x0000c002030075a7 */ /* 0x000ea400080011ff */
[----:B--2---:R-:W-:Y:S05]  /*1550*/  @!P0 BRA `(.L_x_19) ;  /* 0x0000005000788947 */ /* 0x004fea0003800000 */
.L_x_94:
[----:B------:R-:W-:Y:S01]  /*1560*/  VIADD R12, R12, 0x1 ;  /* 0x000000010c0c7836 */ /* 0x000fe20000000000 */
[----:B------:R2:W-:Y:S04]  /*1570*/  SYNCS.ARRIVE.TRANS64.A1T0 RZ, [R3+URZ+0xb0], RZ ;  /* 0x0000b0ff03ff79a7 */ /* 0x0005e800081000ff */
[----:B------:R-:W-:-:S04]  /*1580*/  ISETP.NE.AND P0, PT, R12, 0x2, PT ;  /* 0x000000020c00780c */ /* 0x000fc80003f05270 */
[----:B------:R-:W-:Y:S02]  /*1590*/  SEL R12, R12, RZ, P0 ;  /* 0x000000ff0c0c7207 */ /* 0x000fe40000000000 */
[----:B--2---:R-:W-:-:S04]  /*15a0*/  SEL R3, RZ, 0x1, P0 ;  /* 0x00000001ff037807 */ /* 0x004fc80000000000 */
[----:B------:R-:W-:-:S07]  /*15b0*/  LOP3.LUT R10, R10, R3, RZ, 0x3c, !PT ;  /* 0x000000030a0a7212 */ /* 0x000fce00078e3cff */
.L_x_18:
[----:B------:R-:W-:Y:S01]  /*15c0*/  UMOV UR4, 0x400 ;  /* 0x0000040000047882 */ /* 0x000fe20000000000 */
[----:B------:R-:W-:Y:S01]  /*15d0*/  SHF.L.U32 R2, R15, 0x1f, RZ ;  /* 0x0000001f0f027819 */ /* 0x000fe200000006ff */
[----:B-1----:R-:W-:Y:S01]  /*15e0*/  ULEA UR4, UR37, UR4, 0x18 ;  /* 0x0000000425047291 */ /* 0x002fe2000f8ec0ff */
[----:B------:R-:W-:Y:S01]  /*15f0*/  R2UR UR35, R165 ;  /* 0x00000000a52372ca */ /* 0x000fe200000e0000 */
[----:B------:R-:W-:Y:S01]  /*1600*/  UISETP.GE.U32.AND UP0, UPT, UR13, 0x3f, UPT ;  /* 0x0000003f0d00788c */ /* 0x000fe2000bf06070 */
[----:B------:R-:W-:Y:S01]  /*1610*/  R2UR UR11, R155 ;  /* 0x000000009b0b72ca */ /* 0x000fe200000e0000 */
[----:B------:R-:W-:Y:S01]  /*1620*/  ULEA UR8, UR6, UR4, 0x3 ;  /* 0x0000000406087291 */ /* 0x000fe2000f8e18ff */
[----:B------:R-:W-:-:S08]  /*1630*/  UMOV UR24, URZ ;  /* 0x000000ff00187c82 */ /* 0x000fd00008000000 */
[----:B------:R1:W2:Y:S01]  /*1640*/  SYNCS.PHASECHK.TRANS64.TRYWAIT P0, [UR8+0x18], R2 ;  /* 0x00001802ff0075a7 */ /* 0x0002a20008001108 */
[----:B------:R-:W-:Y:S02]  /*1650*/  USHF.L.U32 UR35, UR35, 0x7, URZ ;  /* 0x0000000723237899 */ /* 0x000fe400080006ff */
[----:B------:R-:W-:Y:S01]  /*1660*/  USHF.L.U32 UR11, UR11, 0x6, URZ ;  /* 0x000000060b0b7899 */ /* 0x000fe200080006ff */
[----:B------:R-:W-:Y:S11]  /*1670*/  BRA.U !UP0, `(.L_x_20) ;  /* 0x0000000108a87547 */ /* 0x000ff6000b800000 */
[----:B------:R-:W-:Y:S01]  /*1680*/  UMOV UR16, URZ ;  /* 0x000000ff00107c82 */ /* 0x000fe20008000000 */
[----:B------:R-:W-:-:S05]  /*1690*/  UMOV UR17, UR6 ;  /* 0x0000000600117c82 */ /* 0x000fca0008000000 */
.L_x_25:
[----:B-1----:R-:W-:Y:S01]  /*16a0*/  ULEA UR33, UR17, UR4, 0x3 ;  /* 0x0000000411217291 */ /* 0x002fe2000f8e18ff */
[----:B--2---:R-:W-:Y:S01]  /*16b0*/  @!P5 MOV R3, 0x1800 ;  /* 0x000018000003d802 */ /* 0x004fe20000000f00 */
[----:B--2---:R-:W-:Y:S10]  /*16c0*/  @P0 BRA `(.L_x_21) ;  /* 0x00000000000c0947 */ /* 0x004ff40003800000 */
[----:B------:R-:W-:-:S04]  /*16d0*/  SHF.L.U32 R5, R15, 0x1f, RZ ;  /* 0x0000001f0f057819 */ /* 0x000fc800000006ff */
[----:B------:R-:W2:Y:S02]  /*16e0*/  SYNCS.PHASECHK.TRANS64.TRYWAIT P0, [UR33+0x18], R5 ;  /* 0x00001805ff0075a7 */ /* 0x000ea40008001121 */
[----:B--2---:R-:W-:Y:S05]  /*16f0*/  @!P0 BRA `(.L_x_22) ;  /* 0x0000005000248947 */ /* 0x004fea0003800000 */
.L_x_21:
[----:B------:R2:W-:Y:S01]  /*1700*/  @!P5 SYNCS.ARRIVE.TRANS64 RZ, [UR33], R3 ;  /* 0x00000003ffffd9a7 */ /* 0x0005e20008000021 */
[----:B------:R-:W-:Y:S04]  /*1710*/  BSSY.RECONVERGENT B0, `(.L_x_23) ;  /* 0x0000003000007945 */ /* 0x000fe80003800200 */
[----:B------:R-:W-:Y:S05]  /*1720*/  @P4 BRA `(.L_x_24) ;  /* 0x0000000000044947 */ /* 0x000fea0003800000 */
[----:B------:R-:W-:Y:S05]  /*1730*/  BPT.TRAP 0x1 ;  /* 0x000000040000795c */ /* 0x000fea0000300000 */
.L_x_24:
[----:B------:R-:W-:Y:S05]  /*1740*/  BSYNC.RECONVERGENT B0 ;  /* 0x0000000000007941 */ /* 0x000fea0003800200 */
.L_x_23:
[----:B------:R-:W-:Y:S02]  /*1750*/  UIADD3 UR6, UPT, UPT, UR17, 0x1, URZ ;  /* 0x0000000111067890 */ /* 0x000fe4000fffe0ff */
[----:B------:R-:W-:Y:S02]  /*1760*/  ULEA UR32, UR17, UR4, 0xc ;  /* 0x0000000411207291 */ /* 0x000fe4000f8e60ff */
[----:B------:R-:W-:Y:S02]  /*1770*/  UISETP.NE.AND UP0, UPT, UR6, 0x3, UPT ;  /* 0x000000030600788c */ /* 0x000fe4000bf05270 */
[----:B------:R-:W-:Y:S02]  /*1780*/  UIADD3 UR26, UP1, UPT, UR22, 0x80, URZ ;  /* 0x00000080161a7890 */ /* 0x000fe4000ff3e0ff */
[----:B------:R-:W-:Y:S02]  /*1790*/  USEL UR9, URZ, 0x1, UP0 ;  /* 0x00000001ff097887 */ /* 0x000fe40008000000 */
[----:B------:R-:W-:-:S02]  /*17a0*/  USEL UR6, UR6, URZ, UP0 ;  /* 0x000000ff06067287 */ /* 0x000fc40008000000 */
[----:B------:R-:W-:Y:S02]  /*17b0*/  UIADD3 UR20, UP0, UPT, UR22, 0x180, URZ ;  /* 0x0000018016147890 */ /* 0x000fe4000ff1e0ff */
[----:B------:R-:W-:Y:S01]  /*17c0*/  ULEA UR8, UR6, UR4, 0x3 ;  /* 0x0000000406087291 */ /* 0x000fe2000f8e18ff */
[----:B------:R-:W-:Y:S01]  /*17d0*/  LOP3.LUT R15, R15, UR9, RZ, 0x3c, !PT ;  /* 0x000000090f0f7c12 */ /* 0x000fe2000f8e3cff */
[----:B------:R-:W-:Y:S02]  /*17e0*/  USHF.L.U32 UR34, UR16, 0x5, URZ ;  /* 0x0000000510227899 */ /* 0x000fe400080006ff */
[----:B------:R-:W-:Y:S01]  /*17f0*/  UIADD3.X UR27, UPT, UPT, URZ, UR23, URZ, UP1, !UPT ;  /* 0x00000017ff1b7290 */ /* 0x000fe20008ffe4ff */
[----:B-1----:R-:W-:Y:S01]  /*1800*/  SHF.L.U32 R2, R15, 0x1f, RZ ;  /* 0x0000001f0f027819 */ /* 0x002fe200000006ff */
[----:B------:R-:W-:Y:S02]  /*1810*/  UIADD3 UR32, UPT, UPT, UR32, 0x4400, URZ ;  /* 0x0000440020207890 */ /* 0x000fe4000fffe0ff */
[----:B------:R-:W-:Y:S01]  /*1820*/  UIADD3.X UR21, UPT, UPT, URZ, UR23, URZ, UP0, !UPT ;  /* 0x00000017ff157290 */ /* 0x000fe200087fe4ff */
[----:B------:R1:W1:Y:S01]  /*1830*/  SYNCS.PHASECHK.TRANS64.TRYWAIT P0, [UR8+0x18], R2 ;  /* 0x00001802ff0075a7 */ /* 0x0002620008001108 */
[----:B------:R-:W-:Y:S01]  /*1840*/  ULEA UR8, UR17, UR4, 0xb ;  /* 0x0000000411087291 */ /* 0x000fe2000f8e58ff */
[----:B------:R-:W-:Y:S01]  /*1850*/  UMOV UR18, 0x0 ;  /* 0x0000000000127882 */ /* 0x000fe20000000000 */
[----:B------:R-:W-:-:S02]  /*1860*/  UMOV UR19, 0x10000000 ;  /* 0x1000000000137882 */ /* 0x000fc40000000000 */
[----:B------:R-:W-:Y:S01]  /*1870*/  UIADD3 UR8, UPT, UPT, UR8, 0x7400, URZ ;  /* 0x0000740008087890 */ /* 0x000fe2000fffe0ff */
[----:B------:R1:W-:Y:S01]  /*1880*/  UTMALDG.3D [UR32], [UR26], desc[UR18] ;  /* 0x000012201a0075b4 */ /* 0x0003e20008011000 */
[----:B------:R-:W-:Y:S01]  /*1890*/  UMOV UR12, UR36 ;  /* 0x00000024000c7c82 */ /* 0x000fe20008000000 */
[----:B------:R-:W-:Y:S01]  /*18a0*/  UMOV UR9, UR33 ;  /* 0x0000002100097c82 */ /* 0x000fe20008000000 */
[----:B------:R-:W-:Y:S01]  /*18b0*/  UMOV UR10, UR34 ;  /* 0x00000022000a7c82 */ /* 0x000fe20008000000 */
[----:B------:R-:W-:Y:S01]  /*18c0*/  UIADD3 UR16, UPT, UPT, UR16, 0x1, URZ ;  /* 0x0000000110107890 */ /* 0x000fe2000fffe0ff */
[----:B------:R-:W-:Y:S01]  /*18d0*/  UMOV UR24, UR5 ;  /* 0x0000000500187c82 */ /* 0x000fe20008000000 */
[----:B------:R-:W-:Y:S02]  /*18e0*/  UMOV UR17, UR6 ;  /* 0x0000000600117c82 */ /* 0x000fe40008000000 */
[----:B------:R1:W-:Y:S01]  /*18f0*/  UTMALDG.3D [UR8], [UR20], desc[UR18] ;  /* 0x00001208140075b4 */ /* 0x0003e20008011000 */
[----:B------:R-:W-:-:S09]  /*1900*/  UISETP.NE.AND UP0, UPT, UR16, UR5, UPT ;  /* 0x000000051000728c */ /* 0x000fd2000bf05270 */
[----:B------:R-:W-:Y:S05]  /*1910*/  BRA.U UP0, `(.L_x_25) ;  /* 0xfffffffd00607547 */ /* 0x000fea000b83ffff */
.L_x_20:
[----:B-1----:R-:W-:Y:S01]  /*1920*/  ULEA UR8, UR6, UR4, 0x3 ;  /* 0x0000000406087291 */ /* 0x002fe2000f8e18ff */
[----:B------:R-:W-:Y:S01]  /*1930*/  SHF.L.U32 R2, R15, 0x1f, RZ ;  /* 0x0000001f0f027819 */ /* 0x000fe200000006ff */
[----:B------:R-:W-:Y:S01]  /*1940*/  @!P1 SYNCS.ARRIVE.TRANS64.A1T0 RZ, [UR4+0x48], RZ ;  /* 0x000048ffffff99a7 */ /* 0x000fe20008100004 */
[----:B------:R-:W-:-:S06]  /*1950*/  UISETP.GT.AND UP0, UPT, UR15, UR14, UPT ;  /* 0x0000000e0f00728c */ /* 0x000fcc000bf04270 */
[----:B--2---:R1:W2:Y:S03]  /*1960*/  SYNCS.PHASECHK.TRANS64.TRYWAIT P0, [UR8+0x18], R2 ;  /* 0x00001802ff0075a7 */ /* 0x0042a60008001108 */
[----:B------:R-:W-:Y:S05]  /*1970*/  BRA.U !UP0, `(.L_x_26) ;  /* 0x0000000108ac7547 */ /* 0x000fea000b800000 */
[----:B------:R-:W-:Y:S01]  /*1980*/  UIADD3 UR21, UPT, UPT, UR7, UR24, URZ ;  /* 0x0000001807157290 */ /* 0x000fe2000fffe0ff */
[----:B------:R-:W-:-:S11]  /*1990*/  UMOV UR25, UR6 ;  /* 0x0000000600197c82 */ /* 0x000fd60008000000 */
.L_x_31:
[----:B-1----:R-:W-:Y:S01]  /*19a0*/  ULEA UR17, UR25, UR4, 0x3 ;  /* 0x0000000419117291 */ /* 0x002fe2000f8e18ff */
[----:B--2---:R-:W-:Y:S01]  /*19b0*/  @!P5 MOV R3, 0x1800 ;  /* 0x000018000003d802 */ /* 0x004fe20000000f00 */
[----:B--2---:R-:W-:Y:S10]  /*19c0*/  @P0 BRA `(.L_x_27) ;  /* 0x00000000000c0947 */ /* 0x004ff40003800000 */
[----:B------:R-:W-:-:S04]  /*19d0*/  SHF.L.U32 R5, R15, 0x1f, RZ ;  /* 0x0000001f0f057819 */ /* 0x000fc800000006ff */
[----:B------:R-:W2:Y:S02]  /*19e0*/  SYNCS.PHASECHK.TRANS64.TRYWAIT P0, [UR17+0x18], R5 ;  /* 0x00001805ff0075a7 */ /* 0x000ea40008001111 */
[----:B--2---:R-:W-:Y:S05]  /*19f0*/  @!P0 BRA `(.L_x_28) ;  /* 0x0000004c007c8947 */ /* 0x004fea0003800000 */
.L_x_27:
[----:B------:R2:W-:Y:S01]  /*1a00*/  @!P5 SYNCS.ARRIVE.TRANS64 RZ, [UR17], R3 ;  /* 0x00000003ffffd9a7 */ /* 0x0005e20008000011 */
[----:B------:R-:W-:Y:S04]  /*1a10*/  BSSY.RECONVERGENT B0, `(.L_x_29) ;  /* 0x0000003000007945 */ /* 0x000fe80003800200 */
[----:B------:R-:W-:Y:S05]  /*1a20*/  @P4 BRA `(.L_x_30) ;  /* 0x0000000000044947 */ /* 0x000fea0003800000 */
[----:B------:R-:W-:Y:S05]  /*1a30*/  BPT.TRAP 0x1 ;  /* 0x000000040000795c */ /* 0x000fea0000300000 */
.L_x_30:
[----:B------:R-:W-:Y:S05]  /*1a40*/  BSYNC.RECONVERGENT B0 ;  /* 0x0000000000007941 */ /* 0x000fea0003800200 */
.L_x_29:
        /* <DEDUP_REMOVED lines=10> */
[----:B------:R-:W-:Y:S01]  /*1af0*/  UIADD3 UR16, UPT, UPT, UR16, 0x4400, URZ ;  /* 0x0000440010107890 */ /* 0x000fe2000fffe0ff */
[----:B-1----:R-:W-:Y:S01]  /*1b00*/  SHF.L.U32 R2, R15, 0x1f, RZ ;  /* 0x0000001f0f027819 */ /* 0x002fe200000006ff */
[----:B------:R-:W-:Y:S02]  /*1b10*/  UIADD3.X UR31, UPT, UPT, URZ, UR23, URZ, UP1, !UPT ;  /* 0x00000017ff1f7290 */ /* 0x000fe40008ffe4ff */
[----:B------:R-:W-:Y:S01]  /*1b20*/  UIADD3.X UR29, UPT, UPT, URZ, UR23, URZ, UP0, !UPT ;  /* 0x00000017ff1d7290 */ /* 0x000fe200087fe4ff */
[----:B------:R1:W1:Y:S01]  /*1b30*/  SYNCS.PHASECHK.TRANS64.TRYWAIT P0, [UR8+0x18], R2 ;  /* 0x00001802ff0075a7 */ /* 0x0002620008001108 */
[----:B------:R-:W-:Y:S01]  /*1b40*/  ULEA UR8, UR25, UR4, 0xb ;  /* 0x0000000419087291 */ /* 0x000fe2000f8e58ff */
[----:B------:R-:W-:Y:S01]  /*1b50*/  UMOV UR26, 0x0 ;  /* 0x00000000001a7882 */ /* 0x000fe20000000000 */
[----:B------:R-:W-:-:S02]  /*1b60*/  UMOV UR27, 0x10000000 ;  /* 0x10000000001b7882 */ /* 0x000fc40000000000 */
[----:B------:R-:W-:Y:S01]  /*1b70*/  UIADD3 UR8, UPT, UPT, UR8, 0x7400, URZ ;  /* 0x0000740008087890 */ /* 0x000fe2000fffe0ff */
[----:B------:R-:W-:Y:S01]  /*1b80*/  UMOV UR19, UR35 ;  /* 0x0000002300137c82 */ /* 0x000fe20008000000 */
[----:B------:R-:W-:Y:S01]  /*1b90*/  UMOV UR20, UR36 ;  /* 0x0000002400147c82 */ /* 0x000fe20008000000 */
[----:B------:R-:W-:Y:S01]  /*1ba0*/  UMOV UR12, UR36 ;  /* 0x00000024000c7c82 */ /* 0x000fe20008000000 */
[----:B------:R-:W-:Y:S01]  /*1bb0*/  UMOV UR9, UR17 ;  /* 0x0000001100097c82 */ /* 0x000fe20008000000 */
[----:B------:R-:W-:Y:S01]  /*1bc0*/  UMOV UR10, UR18 ;  /* 0x00000012000a7c82 */ /* 0x000fe20008000000 */
[----:B------:R1:W-:Y:S01]  /*1bd0*/  UTMALDG.3D [UR16], [UR30], desc[UR26] ;  /* 0x00001a101e0075b4 */ /* 0x0003e20008011000 */
[----:B------:R-:W-:Y:S01]  /*1be0*/  UIADD3 UR24, UPT, UPT, UR24, 0x1, URZ ;  /* 0x0000000118187890 */ /* 0x000fe2000fffe0ff */
[----:B------:R-:W-:-:S03]  /*1bf0*/  UMOV UR25, UR6 ;  /* 0x0000000600197c82 */ /* 0x000fc60008000000 */
[----:B------:R-:W-:Y:S01]  /*1c00*/  UISETP.NE.AND UP0, UPT, UR24, UR21, UPT ;  /* 0x000000151800728c */ /* 0x000fe2000bf05270 */
[----:B------:R1:W-:Y:S08]  /*1c10*/  UTMALDG.3D [UR8], [UR28], desc[UR26] ;  /* 0x00001a081c0075b4 */ /* 0x0003f00008011000 */
[----:B------:R-:W-:Y:S05]  /*1c20*/  BRA.U UP0, `(.L_x_31) ;  /* 0xfffffffd005c7547 */ /* 0x000fea000b83ffff */
.L_x_26:
[C---:B-1----:R-:W-:Y:S01]  /*1c30*/  LEA R2, R14.reuse, UR4, 0x3 ;  /* 0x000000040e027c11 */ /* 0x042fe2000f8e18ff */
[----:B------:R-:W-:Y:S01]  /*1c40*/  NOP ;  /* 0x0000000000007918 */ /* 0x000fe20000000000 */
[----:B--2---:R-:W-:Y:S02]  /*1c50*/  SHF.L.U32 R3, R13, 0x1f, RZ ;  /* 0x0000001f0d037819 */ /* 0x004fe400000006ff */
[----:B------:R-:W-:Y:S02]  /*1c60*/  LEA R4, R14, UR4, 0x4 ;  /* 0x000000040e047c11 */ /* 0x000fe4000f8e20ff */
[----:B------:R-:W1:Y:S02]  /*1c70*/  SYNCS.PHASECHK.TRANS64.TRYWAIT P0, [R2+URZ+0x50], R3 ;  /* 0x00005003020075a7 */ /* 0x000e6400080011ff */
[----:B-1----:R-:W-:Y:S05]  /*1c80*/  @!P0 BRA `(.L_x_32) ;  /* 0x0000004800f08947 */ /* 0x002fea0003800000 */
.L_x_97:
[----:B------:R-:W2:Y:S01]  /*1c90*/  LDS.128 R4, [R4+0xe0] ;  /* 0x0000e00004047984 */ /* 0x000ea20000000c00 */
[----:B---3--:R-:W-:Y:S01]  /*1ca0*/  ISETP.GE.AND P0, PT, R72, 0x1, PT ;  /* 0x000000014800780c */ /* 0x008fe20003f06270 */
[----:B-1----:R-:W-:Y:S01]  /*1cb0*/  VIADD R2, R2, 0x60 ;  /* 0x0000006002027836 */ /* 0x002fe20000000000 */
[----:B------:R-:W-:Y:S01]  /*1cc0*/  @!PT LDS RZ, [RZ] ;  /* 0x00000000fffff984 */ /* 0x000fe20000000800 */
[----:B------:R-:W-:Y:S01]  /*1cd0*/  @!PT LDS RZ, [RZ] ;  /* 0x00000000fffff984 */ /* 0x000fe20000000800 */
[----:B------:R-:W-:Y:S01]  /*1ce0*/  @!PT LDS RZ, [RZ] ;  /* 0x00000000fffff984 */ /* 0x000fe20000000800 */
[----:B------:R-:W-:Y:S01]  /*1cf0*/  @!PT LDS RZ, [RZ] ;  /* 0x00000000fffff984 */ /* 0x000fe20000000800 */
[----:B------:R1:W-:Y:S06]  /*1d00*/  MEMBAR.ALL.CTA ;  /* 0x0000000000007992 */ /* 0x0003ec0000008000 */
[----:B-1----:R-:W1:Y:S01]  /*1d10*/  FENCE.VIEW.ASYNC.S ;  /* 0x00000000000073c6 */ /* 0x002e620000000000 */
[----:B------:R-:W-:-:S04]  /*1d20*/  PRMT R2, RZ, 0x654, R2 ;  /* 0x00000654ff027816 */ /* 0x000fc80000000002 */
[----:B-1----:R1:W-:Y:S01]  /*1d30*/  SYNCS.ARRIVE.TRANS64.RED.A1T0 RZ, [R2+URZ], RZ ;  /* 0x000000ff02ff79a7 */ /* 0x0023e200081004ff */
[----:B--2---:R-:W-:-:S13]  /*1d40*/  LOP3.LUT P2, RZ, R6, 0x1, RZ, 0xc0, !PT ;  /* 0x0000000106ff7812 */ /* 0x004fda000784c0ff */
[----:B------:R-:W-:Y:S01]  /*1d50*/  @P2 SHF.R.U32.HI R3, RZ, 0x10, R5 ;  /* 0x00000010ff032819 */ /* 0x000fe20000011605 */
[----:B------:R-:W-:Y:S01]  /*1d60*/  VOTEU.ANY UP0, P2 ;  /* 0x0000000000ff7886 */ /* 0x000fe20001000100 */
[----:B------:R-:W-:Y:S02]  /*1d70*/  @P2 MOV R11, R4 ;  /* 0x00000004000b2202 */ /* 0x000fe40000000f00 */
[----:B------:R-:W-:Y:S02]  /*1d80*/  @P2 R2UR.BROADCAST UR8, R3 ;  /* 0x00000000030822ca */ /* 0x000fe400008e0000 */
[----:B------:R-:W-:-:S11]  /*1d90*/  @P2 LOP3.LUT R8, R5, 0xffff, RZ, 0xc0, !PT ;  /* 0x0000ffff05082812 */ /* 0x000fd600078ec0ff */
[----:B------:R-:W-:Y:S01]  /*1da0*/  @UP0 UMOV UR36, UR8 ;  /* 0x0000000800240c82 */ /* 0x000fe20008000000 */
[----:B-1----:R-:W-:Y:S05]  /*1db0*/  @!P0 BRA `(.L_x_33) ;  /* 0x0000000000b88947 */ /* 0x002fea0003800000 */
[----:B------:R-:W4:Y:S01]  /*1dc0*/  LDC.64 R4, c[0x0][0xb18] ;  /* 0x0002c600ff047b82 */ /* 0x000f220000000a00 */
[----:B------:R-:W-:-:S07]  /*1dd0*/  ISETP.NE.AND P3, PT, R72, 0x1, PT ;  /* 0x000000014800780c */ /* 0x000fce0003f65270 */
[----:B------:R-:W1:Y:S08]  /*1de0*/  LDC.64 R6, c[0x0][0xb10] ;  /* 0x0002c400ff067b82 */ /* 0x000e700000000a00 */
[----:B------:R-:W2:Y:S08]  /*1df0*/  LDC R16, c[0x0][0xb20] ;  /* 0x0002c800ff107b82 */ /* 0x000eb00000000800 */
[----:B------:R-:W3:Y:S01]  /*1e00*/  LDC R18, c[0x0][0xb0c] ;  /* 0x0002c300ff127b82 */ /* 0x000ee20000000800 */
[----:B----4-:R-:W-:Y:S01]  /*1e10*/  IMAD.HI.U32 R17, R0, R5, RZ ;  /* 0x0000000500117227 */ /* 0x010fe200078e00ff */
[----:B------:R-:W-:-:S03]  /*1e20*/  ISETP.NE.AND P0, PT, R4, 0x1, PT ;  /* 0x000000010400780c */ /* 0x000fc60003f05270 */
[----:B------:R-:W-:-:S03]  /*1e30*/  IMAD.HI.U32 R5, R8, R5, RZ ;  /* 0x0000000508057227 */ /* 0x000fc600078e00ff */
[----:B------:R-:W4:Y:S01]  /*1e40*/  LDC.64 R2, c[0x0][0xb28] ;  /* 0x0002ca00ff027b82 */ /* 0x000f220000000a00 */
[----:B-1----:R-:W-:-:S04]  /*1e50*/  IMAD.HI.U32 R20, R9, R6, RZ ;  /* 0x0000000609147227 */ /* 0x002fc800078e00ff */
[----:B------:R-:W-:Y:S01]  /*1e60*/  IMAD.HI.U32 R22, R11, R6, RZ ;  /* 0x000000060b167227 */ /* 0x000fe200078e00ff */
[----:B------:R-:W-:Y:S02]  /*1e70*/  SHF.R.U32.HI R20, RZ, R7, R20 ;  /* 0x00000007ff147219 */ /* 0x000fe40000011614 */
[-C--:B--2---:R-:W-:Y:S02]  /*1e80*/  SHF.R.U32.HI R17, RZ, R16.reuse, R17 ;  /* 0x00000010ff117219 */ /* 0x084fe40000011611 */
[----:B------:R-:W-:Y:S02]  /*1e90*/  SHF.R.U32.HI R5, RZ, R16, R5 ;  /* 0x00000010ff057219 */ /* 0x000fe40000011605 */
[----:B------:R-:W-:Y:S02]  /*1ea0*/  SEL R17, R0, R17, !P0 ;  /* 0x0000001100117207 */ /* 0x000fe40004000000 */
[----:B------:R-:W-:Y:S02]  /*1eb0*/  SHF.R.U32.HI R22, RZ, R7, R22 ;  /* 0x00000007ff167219 */ /* 0x000fe40000011616 */
[----:B---3--:R-:W-:-:S02]  /*1ec0*/  ISETP.NE.AND P1, PT, R18, 0x1, PT ;  /* 0x000000011200780c */ /* 0x008fc40003f25270 */
[----:B------:R-:W-:Y:S02]  /*1ed0*/  SEL R5, R8, R5, !P0 ;  /* 0x0000000508057207 */ /* 0x000fe40004000000 */
[----:B------:R-:W-:Y:S02]  /*1ee0*/  SEL R19, R9, R20, !P1 ;  /* 0x0000001409137207 */ /* 0x000fe40004800000 */
[----:B------:R-:W-:Y:S01]  /*1ef0*/  SEL R7, R11, R22, !P1 ;  /* 0x000000160b077207 */ /* 0x000fe20004800000 */
[----:B----4-:R-:W-:-:S04]  /*1f00*/  IMAD.HI.U32 R20, R17, R2, RZ ;  /* 0x0000000211147227 */ /* 0x010fc800078e00ff */
[----:B------:R-:W-:Y:S01]  /*1f10*/  IMAD.HI.U32 R6, R19, R2, RZ ;  /* 0x0000000213067227 */ /* 0x000fe200078e00ff */
[----:B------:R-:W-:-:S04]  /*1f20*/  @P3 SHF.R.U32.HI R17, RZ, R3, R20 ;  /* 0x00000003ff113219 */ /* 0x000fc80000011614 */
[----:B------:R-:W-:Y:S01]  /*1f30*/  @P3 SHF.R.U32.HI R19, RZ, R3, R6 ;  /* 0x00000003ff133219 */ /* 0x000fe20000011606 */
[----:B------:R-:W-:-:S04]  /*1f40*/  IMAD R17, R72, R17, RZ ;  /* 0x0000001148117224 */ /* 0x000fc800078e02ff */
[----:B------:R-:W-:Y:S01]  /*1f50*/  IMAD R6, R72, R19, RZ ;  /* 0x0000001348067224 */ /* 0x000fe200078e02ff */
[C---:B------:R-:W-:Y:S02]  /*1f60*/  ISETP.GE.AND P0, PT, R5.reuse, R17, PT ;  /* 0x000000110500720c */ /* 0x040fe40003f06270 */
[----:B------:R-:W-:Y:S02]  /*1f70*/  IADD3 R17, PT, PT, -R5, RZ, RZ ;  /* 0x000000ff05117210 */ /* 0x000fe40007ffe1ff */
[----:B------:R-:W-:Y:S01]  /*1f80*/  ISETP.GE.OR P0, PT, R7, R6, P0 ;  /* 0x000000060700720c */ /* 0x000fe20000706670 */
[----:B------:R-:W-:-:S04]  /*1f90*/  IMAD.HI.U32 R6, R5, R2, RZ ;  /* 0x0000000205067227 */ /* 0x000fc800078e00ff */
[----:B------:R-:W-:Y:S01]  /*1fa0*/  IMAD R8, R4, R17, R8 ;  /* 0x0000001104087224 */ /* 0x000fe200078e0208 */
[----:B------:R-:W-:-:S04]  /*1fb0*/  SHF.R.U32.HI R6, RZ, R3, R6 ;  /* 0x00000003ff067219 */ /* 0x000fc80000011606 */
[----:B------:R-:W-:-:S03]  /*1fc0*/  SEL R6, R5, R6, !P3 ;  /* 0x0000000605067207 */ /* 0x000fc60005800000 */
[----:B------:R-:W-:-:S04]  /*1fd0*/  @!P0 IMAD.HI.U32 R16, R7, R2, RZ ;  /* 0x0000000207108227 */ /* 0x000fc800078e00ff */
[----:B------:R-:W-:Y:S01]  /*1fe0*/  IMAD.MOV R2, RZ, RZ, -R6 ;  /* 0x000000ffff027224 */ /* 0x000fe200078e0a06 */
[----:B------:R-:W-:-:S03]  /*1ff0*/  @!P0 SHF.R.U32.HI R16, RZ, R3, R16 ;  /* 0x00000003ff108219 */ /* 0x000fc60000011610 */
[----:B------:R-:W-:Y:S01]  /*2000*/  IMAD R2, R72, R2, R5 ;  /* 0x0000000248027224 */ /* 0x000fe200078e0205 */
[----:B------:R-:W-:-:S05]  /*2010*/  @!P0 SEL R3, R7, R16, !P3 ;  /* 0x0000001007038207 */ /* 0x000fca0005800000 */
[--C-:B------:R-:W-:Y:S02]  /*2020*/  @!P0 IMAD.IADD R6, R6, 0x1, -R3.reuse ;  /* 0x0000000106068824 */ /* 0x100fe400078e0a03 */
[----:B------:R-:W-:Y:S01]  /*2030*/  @!P0 IMAD R3, R2, R19, R3 ;  /* 0x0000001302038224 */ /* 0x000fe200078e0203 */
[----:B------:R-:W-:Y:S01]  /*2040*/  IADD3 R2, PT, PT, -R7, RZ, RZ ;  /* 0x000000ff07027210 */ /* 0x000fe20007ffe1ff */
[----:B------:R-:W-:Y:S02]  /*2050*/  @!P0 IMAD R5, R72, R6, R7 ;  /* 0x0000000648058224 */ /* 0x000fe400078e0207 */
[----:B------:R-:W-:Y:S02]  /*2060*/  @!P0 IMAD.MOV.U32 R7, RZ, RZ, R3 ;  /* 0x000000ffff078224 */ /* 0x000fe400078e0003 */
[----:B------:R-:W-:Y:S02]  /*2070*/  IMAD R2, R18, R2, R11 ;  /* 0x0000000212027224 */ /* 0x000fe400078e020b */
[----:B------:R-:W-:-:S02]  /*2080*/  IMAD R8, R5, R4, R8 ;  /* 0x0000000405087224 */ /* 0x000fc400078e0208 */
[----:B------:R-:W-:Y:S02]  /*2090*/  IMAD R11, R7, R18, R2 ;  /* 0x00000012070b7224 */ /* 0x000fe400078e0202 */
.L_x_33:
[----:B------:R-:W1:Y:S02]  /*20a0*/  LDCU UR8, c[0x0][0xb30] ;  /* 0x00016600ff0877ac */ /* 0x000e640008000800 */
[----:B-1----:R-:W-:-:S09]  /*20b0*/  UISETP.NE.AND UP0, UPT, UR8, 0x1, UPT ;  /* 0x000000010800788c */ /* 0x002fd2000bf05270 */
[----:B------:R-:W-:Y:S05]  /*20c0*/  BRA.U UP0, `(.L_x_34) ;  /* 0x0000000100407547 */ /* 0x000fea000b800000 */
[----:B------:R-:W1:Y:S08]  /*20d0*/  LDC.64 R4, c[0x0][0xb10] ;  /* 0x0002c400ff047b82 */ /* 0x000e700000000a00 */
[----:B------:R-:W2:Y:S08]  /*20e0*/  LDC.64 R2, c[0x0][0xb18] ;  /* 0x0002c600ff027b82 */ /* 0x000eb00000000a00 */
[----:B------:R-:W3:Y:S08]  /*20f0*/  LDC R6, c[0x0][0xb20] ;  /* 0x0002c800ff067b82 */ /* 0x000ef00000000800 */
[----:B------:R-:W4:Y:S01]  /*2100*/  LDC R16, c[0x0][0xb0c] ;  /* 0x0002c300ff107b82 */ /* 0x000f220000000800 */
[----:B-1----:R-:W-:-:S05]  /*2110*/  IMAD.HI.U32 R4, R11, R4, RZ ;  /* 0x000000040b047227 */ /* 0x002fca00078e00ff */
[----:B------:R-:W-:Y:S01]  /*2120*/  SHF.R.U32.HI R4, RZ, R5, R4 ;  /* 0x00000005ff047219 */ /* 0x000fe20000011604 */
[----:B--2---:R-:W-:Y:S01]  /*2130*/  IMAD.HI.U32 R3, R8, R3, RZ ;  /* 0x0000000308037227 */ /* 0x004fe200078e00ff */
[----:B------:R-:W-:-:S04]  /*2140*/  ISETP.NE.AND P0, PT, R2, 0x1, PT ;  /* 0x000000010200780c */ /* 0x000fc80003f05270 */
[----:B---3--:R-:W-:-:S04]  /*2150*/  SHF.R.U32.HI R3, RZ, R6, R3 ;  /* 0x00000006ff037219 */ /* 0x008fc80000011603 */
[----:B------:R-:W-:Y:S02]  /*2160*/  SEL R3, R8, R3, !P0 ;  /* 0x0000000308037207 */ /* 0x000fe40004000000 */
[----:B----4-:R-:W-:-:S04]  /*2170*/  ISETP.NE.AND P1, PT, R16, 0x1, PT ;  /* 0x000000011000780c */ /* 0x010fc80003f25270 */
[----:B------:R-:W-:-:S05]  /*2180*/  SEL R4, R11, R4, !P1 ;  /* 0x000000040b047207 */ /* 0x000fca0004800000 */
[----:B------:R-:W-:Y:S02]  /*2190*/  IMAD.IADD R5, R3, 0x1, -R4 ;  /* 0x0000000103057824 */ /* 0x000fe400078e0a04 */
[----:B------:R-:W-:Y:S02]  /*21a0*/  IMAD.IADD R3, R4, 0x1, -R3 ;  /* 0x0000000104037824 */ /* 0x000fe400078e0a03 */
[----:B------:R-:W-:Y:S02]  /*21b0*/  IMAD R11, R5, R16, R11 ;  /* 0x00000010050b7224 */ /* 0x000fe400078e020b */
[----:B------:R-:W-:-:S07]  /*21c0*/  IMAD R8, R3, R2, R8 ;  /* 0x0000000203087224 */ /* 0x000fce00078e0208 */
.L_x_34:
[----:B------:R-:W-:Y:S01]  /*21d0*/  VIADD R14, R14, 0x1 ;  /* 0x000000010e0e7836 */ /* 0x000fe20000000000 */
[----:B------:R-:W-:Y:S01]  /*21e0*/  PLOP3.LUT P1, PT, PT, PT, PT, 0x80, 0x8 ;  /* 0x000000000008781c */ /* 0x000fe20003f2f070 */
[----:B------:R-:W-:Y:S02]  /*21f0*/  IMAD.IADD R165, R11, 0x1, R154 ;  /* 0x000000010ba57824 */ /* 0x000fe400078e029a */
[----:B------:R-:W-:Y:S01]  /*2200*/  IMAD.IADD R155, R8, 0x1, R143 ;  /* 0x00000001089b7824 */ /* 0x000fe200078e028f */
[----:B------:R-:W-:-:S04]  /*2210*/  ISETP.NE.AND P0, PT, R14, 0x2, PT ;  /* 0x000000020e00780c */ /* 0x000fc80003f05270 */
[----:B------:R-:W-:Y:S02]  /*2220*/  SEL R2, RZ, 0x1, P0 ;  /* 0x00000001ff027807 */ /* 0x000fe40000000000 */
[----:B------:R-:W-:Y:S02]  /*2230*/  SEL R14, R14, RZ, P0 ;  /* 0x000000ff0e0e7207 */ /* 0x000fe40000000000 */
[----:B------:R-:W-:Y:S01]  /*2240*/  LOP3.LUT R13, R13, R2, RZ, 0x3c, !PT ;  /* 0x000000020d0d7212 */ /* 0x000fe200078e3cff */
[----:B------:R-:W-:Y:S06]  /*2250*/  @P2 BRA `(.L_x_35) ;  /* 0xfffffff000982947 */ /* 0x000fec000383ffff */
[----:B------:R-:W-:Y:S01]  /*2260*/  UIADD3 UR4, UPT, UPT, UR4, 0x18, URZ ;  /* 0x0000001804047890 */ /* 0x000fe2000fffe0ff */
[----:B------:R-:W-:-:S03]  /*2270*/  SHF.L.U32 R3, R15, 0x1f, RZ ;  /* 0x0000001f0f037819 */ /* 0x000fc600000006ff */
[----:B------:R-:W-:-:S09]  /*2280*/  ULEA UR5, UR6, UR4, 0x3 ;  /* 0x0000000406057291 */ /* 0x000fd2000f8e18ff */
[----:B------:R-:W1:Y:S02]  /*2290*/  SYNCS.PHASECHK.TRANS64.TRYWAIT P0, [UR5], R3 ;  /* 0x00000003ff0075a7 */ /* 0x000e640008001105 */
[----:B-1----:R-:W-:Y:S05]  /*22a0*/  @!P0 BRA `(.L_x_36) ;  /* 0x00000044007c8947 */ /* 0x002fea0003800000 */
.L_x_99:
[----:B------:R-:W-:-:S04]  /*22b0*/  UIADD3 UR6, UPT, UPT, UR6, 0x1, URZ ;  /* 0x0000000106067890 */ /* 0x000fc8000fffe0ff */
[----:B------:R-:W-:-:S04]  /*22c0*/  UISETP.NE.AND UP0, UPT, UR6, 0x3, UPT ;  /* 0x000000030600788c */ /* 0x000fc8000bf05270 */
[----:B------:R-:W-:Y:S02]  /*22d0*/  USEL UR7, URZ, 0x1, UP0 ;  /* 0x00000001ff077887 */ /* 0x000fe40008000000 */
[----:B------:R-:W-:-:S04]  /*22e0*/  USEL UR6, UR6, URZ, UP0 ;  /* 0x000000ff06067287 */ /* 0x000fc80008000000 */
[----:B------:R-:W-:Y:S01]  /*22f0*/  ULEA UR5, UR6, UR4, 0x3 ;  /* 0x0000000406057291 */ /* 0x000fe2000f8e18ff */
[----:B------:R-:W-:-:S04]  /*2300*/  LOP3.LUT R15, R15, UR7, RZ, 0x3c, !PT ;  /* 0x000000070f0f7c12 */ /* 0x000fc8000f8e3cff */
[----:B-1----:R-:W-:-:S04]  /*2310*/  SHF.L.U32 R3, R15, 0x1f, RZ ;  /* 0x0000001f0f037819 */ /* 0x002fc800000006ff */
[----:B------:R-:W1:Y:S02]  /*2320*/  SYNCS.PHASECHK.TRANS64.TRYWAIT P0, [UR5], R3 ;  /* 0x00000003ff0075a7 */ /* 0x000e640008001105 */
[----:B-1----:R-:W-:Y:S05]  /*2330*/  @!P0 BRA `(.L_x_37) ;  /* 0x0000004400708947 */ /* 0x002fea0003800000 */
.L_x_101:
[----:B------:R-:W-:-:S04]  /*2340*/  UIADD3 UR6, UPT, UPT, UR6, 0x1, URZ ;  /* 0x0000000106067890 */ /* 0x000fc8000fffe0ff */
[----:B------:R-:W-:-:S04]  /*2350*/  UISETP.NE.AND UP0, UPT, UR6, 0x3, UPT ;  /* 0x000000030600788c */ /* 0x000fc8000bf05270 */
[----:B------:R-:W-:Y:S02]  /*2360*/  USEL UR5, URZ, 0x1, UP0 ;  /* 0x00000001ff057887 */ /* 0x000fe40008000000 */
[----:B------:R-:W-:-:S04]  /*2370*/  USEL UR6, UR6, URZ, UP0 ;  /* 0x000000ff06067287 */ /* 0x000fc80008000000 */
[----:B------:R-:W-:Y:S01]  /*2380*/  ULEA UR6, UR6, UR4, 0x3 ;  /* 0x0000000406067291 */ /* 0x000fe2000f8e18ff */
[----:B-1----:R-:W-:-:S04]  /*2390*/  LOP3.LUT R3, R15, UR5, RZ, 0x3c, !PT ;  /* 0x000000050f037c12 */ /* 0x002fc8000f8e3cff */
[----:B------:R-:W-:Y:S01]  /*23a0*/  SHF.L.U32 R3, R3, 0x1f, RZ ;  /* 0x0000001f03037819 */ /* 0x000fe200000006ff */
[----:B----4-:R-:W-:-:S07]  /*23b0*/  IMAD.U32 R0, RZ, RZ, UR6 ;  /* 0x00000006ff007e24 */ /* 0x010fce000f8e00ff */
.L_x_38:
[----:B-1----:R1:W2:Y:S02]  /*23c0*/  SYNCS.PHASECHK.TRANS64.TRYWAIT P0, [R0+URZ], R3 ;  /* 0x00000003000075a7 */ /* 0x0022a400080011ff */
[----:B--2---:R-:W-:Y:S05]  /*23d0*/  @!P0 NANOSLEEP.SYNCS 0x989680 ;  /* 0x009896800000895d */ /* 0x004fea0003900000 */
[----:B------:R-:W2:Y:S02]  /*23e0*/  @!P0 SYNCS.PHASECHK.TRANS64 P0, [R0+URZ], R3 ;  /* 0x00000003000085a7 */ /* 0x000ea400080010ff */
[----:B--2---:R-:W-:Y:S05]  /*23f0*/  @P0 EXIT ;  /* 0x000000000000094d */ /* 0x004fea0003800000 */
[----:B------:R-:W-:Y:S05]  /*2400*/  BRA `(.L_x_38) ;  /* 0xfffffffc00ec7947 */ /* 0x000fea000383ffff */
.L_x_17:
[----:B------:R-:W-:-:S04]  /*2410*/  UISETP.NE.AND UP1, UPT, UR37, URZ, UPT ;  /* 0x000000ff2500728c */ /* 0x000fc8000bf25270 */
[----:B------:R-:W-:-:S09]  /*2420*/  UISETP.NE.OR UP1, UPT, UR8, 0x1, UP1 ;  /* 0x000000010800788c */ /* 0x000fd20008f25670 */
[----:B------:R-:W-:Y:S05]  /*2430*/  BRA.U UP1, `(.L_x_39) ;  /* 0x0000000501487547 */ /* 0x000fea000b800000 */
[----:B------:R-:W-:Y:S01]  /*2440*/  ISETP.NE.AND P2, PT, R2, RZ, PT ;  /* 0x000000ff0200720c */ /* 0x000fe20003f45270 */
[----:B------:R-:W-:Y:S01]  /*2450*/  IMAD.MOV.U32 R12, RZ, RZ, 0x1 ;  /* 0x00000001ff0c7424 */ /* 0x000fe200078e00ff */
[----:B------:R-:W-:Y:S02]  /*2460*/  CS2R R10, SRZ ;  /* 0x00000000000a7805 */ /* 0x000fe4000001ff00 */
[----:B------:R-:W-:Y:S01]  /*2470*/  CS2R R8, SRZ ;  /* 0x0000000000087805 */ /* 0x000fe2000001ff00 */
[----:B------:R-:W-:Y:S01]  /*2480*/  UMOV UR4, 0x400 ;  /* 0x0000040000047882 */ /* 0x000fe20000000000 */
[----:B------:R-:W-:Y:S01]  /*2490*/  UMOV UR6, URZ ;  /* 0x000000ff00067c82 */ /* 0x000fe20008000000 */
[----:B------:R-:W-:-:S12]  /*24a0*/  ULEA UR37, UR37, UR4, 0x18 ;  /* 0x0000000425257291 */ /* 0x000fd8000f8ec0ff */
.L_x_43:
[----:B------:R-:W-:Y:S02]  /*24b0*/  LEA R0, R8, UR37, 0x3 ;  /* 0x0000002508007c11 */ /* 0x000fe4000f8e18ff */
[----:B------:R-:W-:-:S03]  /*24c0*/  SHF.L.U32 R5, R9, 0x1f, RZ ;  /* 0x0000001f09057819 */ /* 0x000fc600000006ff */
[----:B------:R-:W-:Y:S01]  /*24d0*/  VIADD R4, R0, 0xc0 ;  /* 0x000000c000047836 */ /* 0x000fe20000000000 */
[----:B------:R-:W1:Y:S02]  /*24e0*/  SYNCS.PHASECHK.TRANS64.TRYWAIT P0, [R0+URZ+0xb0], R5 ;  /* 0x0000b005000075a7 */ /* 0x000e6400080011ff */
[----:B-1----:R-:W-:Y:S05]  /*24f0*/  @!P0 BRA `(.L_x_40) ;  /* 0x0000004400188947 */ /* 0x002fea0003800000 */
.L_x_102:
[----:B------:R-:W-:Y:S01]  /*2500*/  ULEA UR5, UR6, UR37, 0x3 ;  /* 0x0000002506057291 */ /* 0x000fe2000f8e18ff */
[----:B------:R-:W-:Y:S02]  /*2510*/  PRMT R4, RZ, 0x654, R4 ;  /* 0x00000654ff047816 */ /* 0x000fe40000000004 */
[----:B-1----:R-:W-:Y:S01]  /*2520*/  SHF.L.U32 R5, R12, 0x1f, RZ ;  /* 0x0000001f0c057819 */ /* 0x002fe200000006ff */
[----:B------:R-:W-:Y:S01]  /*2530*/  UIADD3 UR4, UPT, UPT, UR5, 0x50, URZ ;  /* 0x0000005005047890 */ /* 0x000fe2000fffe0ff */
[----:B------:R1:W-:Y:S05]  /*2540*/  SYNCS.ARRIVE.TRANS64.RED.A1T0 RZ, [R4+URZ], RZ ;  /* 0x000000ff04ff79a7 */ /* 0x0003ea00081004ff */
[----:B------:R-:W-:Y:S01]  /*2550*/  IMAD.U32 R7, RZ, RZ, UR4 ;  /* 0x00000004ff077e24 */ /* 0x000fe2000f8e00ff */
[----:B------:R-:W2:Y:S04]  /*2560*/  SYNCS.PHASECHK.TRANS64.TRYWAIT P0, [UR5+0x60], R5 ;  /* 0x00006005ff0075a7 */ /* 0x000ea80008001105 */
[----:B------:R-:W-:Y:S01]  /*2570*/  PRMT R6, R2, 0x654, R7 ;  /* 0x0000065402067816 */ /* 0x000fe20000000007 */
[----:B-1----:R-:W-:Y:S01]  /*2580*/  @!P2 IMAD.MOV.U32 R4, RZ, RZ, 0x10 ;  /* 0x00000010ff04a424 */ /* 0x002fe200078e00ff */
[----:B--2---:R-:W-:Y:S06]  /*2590*/  @!P0 BRA `(.L_x_41) ;  /* 0x0000004400048947 */ /* 0x004fec0003800000 */
.L_x_104:
[----:B------:R-:W-:Y:S01]  /*25a0*/  ULEA UR4, UR6, UR37, 0x4 ;  /* 0x0000002506047291 */ /* 0x000fe2000f8e20ff */
[----:B------:R-:W-:Y:S01]  /*25b0*/  SEL R3, R6, R3, !P2 ;  /* 0x0000000306037207 */ /* 0x000fe20005000000 */
[----:B------:R-:W-:Y:S01]  /*25c0*/  UIADD3 UR5, UPT, UPT, UR5, 0x50, URZ ;  /* 0x0000005005057890 */ /* 0x000fe2000fffe0ff */
[----:B-1----:R-:W-:Y:S01]  /*25d0*/  LEA R0, R11, UR37, 0x3 ;  /* 0x000000250b007c11 */ /* 0x002fe2000f8e18ff */
[----:B------:R-:W-:Y:S01]  /*25e0*/  UIADD3 UR4, UPT, UPT, UR4, 0xe0, URZ ;  /* 0x000000e004047890 */ /* 0x000fe2000fffe0ff */
[----:B------:R-:W-:Y:S01]  /*25f0*/  SHF.L.U32 R5, R10, 0x1f, RZ ;  /* 0x0000001f0a057819 */ /* 0x000fe200000006ff */
[----:B------:R1:W-:Y:S01]  /*2600*/  @!P2 SYNCS.ARRIVE.TRANS64.RED RZ, [R3+URZ], R4 ;  /* 0x0000000403ffa9a7 */ /* 0x0003e200080004ff */
[----:B------:R-:W-:Y:S01]  /*2610*/  UIADD3 UR6, UPT, UPT, UR6, 0x1, URZ ;  /* 0x0000000106067890 */ /* 0x000fe2000fffe0ff */
[----:B------:R-:W-:-:S03]  /*2620*/  VIADD R8, R8, 0x1 ;  /* 0x0000000108087836 */ /* 0x000fc60000000000 */
[----:B------:R-:W-:Y:S02]  /*2630*/  UISETP.NE.AND UP0, UPT, UR6, 0x2, UPT ;  /* 0x000000020600788c */ /* 0x000fe4000bf05270 */
[----:B------:R-:W-:Y:S06]  /*2640*/  UGETNEXTWORKID.BROADCAST [UR4], [UR5] ;  /* 0x00000000040073ca */ /* 0x000fec0008000100 */
[----:B------:R-:W-:Y:S01]  /*2650*/  USEL UR4, URZ, 0x1, UP0 ;  /* 0x00000001ff047887 */ /* 0x000fe20008000000 */
[----:B------:R-:W-:Y:S01]  /*2660*/  ISETP.NE.AND P0, PT, R8, 0x2, PT ;  /* 0x000000020800780c */ /* 0x000fe20003f05270 */
[----:B------:R-:W-:Y:S01]  /*2670*/  USEL UR6, UR6, URZ, UP0 ;  /* 0x000000ff06067287 */ /* 0x000fe20008000000 */
[----:B------:R-:W2:Y:S03]  /*2680*/  SYNCS.PHASECHK.TRANS64.TRYWAIT P1, [R0+URZ+0x50], R5 ;  /* 0x00005005000075a7 */ /* 0x000ea600080211ff */
[----:B------:R-:W-:Y:S01]  /*2690*/  LOP3.LUT R12, R12, UR4, RZ, 0x3c, !PT ;  /* 0x000000040c0c7c12 */ /* 0x000fe2000f8e3cff */
[----:B-12---:R-:W-:Y:S07]  /*26a0*/  @!P1 BRA `(.L_x_42) ;  /* 0x0000004000d89947 */ /* 0x006fee0003800000 */
.L_x_105:
[C---:B------:R-:W-:Y:S01]  /*26b0*/  LEA R4, R11.reuse, UR37, 0x4 ;  /* 0x000000250b047c11 */ /* 0x040fe2000f8e20ff */
[----:B-1----:R-:W-:Y:S01]  /*26c0*/  VIADD R0, R0, 0x60 ;  /* 0x0000006000007836 */ /* 0x002fe20000000000 */
[----:B------:R-:W-:Y:S01]  /*26d0*/  SEL R8, R8, RZ, P0 ;  /* 0x000000ff08087207 */ /* 0x000fe20000000000 */
[----:B------:R-:W-:-:S03]  /*26e0*/  VIADD R11, R11, 0x1 ;  /* 0x000000010b0b7836 */ /* 0x000fc60000000000 */
[----:B------:R-:W1:Y:S01]  /*26f0*/  LDS.128 R4, [R4+0xe0] ;  /* 0x0000e00004047984 */ /* 0x000e620000000c00 */
[----:B------:R-:W-:Y:S02]  /*2700*/  PRMT R0, RZ, 0x654, R0 ;  /* 0x00000654ff007816 */ /* 0x000fe40000000000 */
[C---:B------:R-:W-:Y:S01]  /*2710*/  ISETP.NE.AND P1, PT, R11.reuse, 0x2, PT ;  /* 0x000000020b00780c */ /* 0x040fe20003f25270 */
[----:B------:R-:W-:Y:S01]  /*2720*/  @!PT LDS RZ, [RZ] ;  /* 0x00000000fffff984 */ /* 0x000fe20000000800 */
[----:B------:R-:W-:Y:S01]  /*2730*/  @!PT LDS RZ, [RZ] ;  /* 0x00000000fffff984 */ /* 0x000fe20000000800 */
[----:B------:R-:W-:Y:S01]  /*2740*/  @!PT LDS RZ, [RZ] ;  /* 0x00000000fffff984 */ /* 0x000fe20000000800 */
[----:B------:R-:W-:Y:S01]  /*2750*/  @!PT LDS RZ, [RZ] ;  /* 0x00000000fffff984 */ /* 0x000fe20000000800 */
[----:B------:R2:W-:Y:S06]  /*2760*/  MEMBAR.ALL.CTA ;  /* 0x0000000000007992 */ /* 0x0005ec0000008000 */
[----:B--2---:R-:W2:Y:S01]  /*2770*/  FENCE.VIEW.ASYNC.S ;  /* 0x00000000000073c6 */ /* 0x004ea20000000000 */
[----:B------:R-:W-:Y:S01]  /*2780*/  SEL R11, R11, RZ, P1 ;  /* 0x000000ff0b0b7207 */ /* 0x000fe20000800000 */
[----:B--2---:R2:W-:Y:S01]  /*2790*/  SYNCS.ARRIVE.TRANS64.RED.A1T0 RZ, [R0+URZ], RZ ;  /* 0x000000ff00ff79a7 */ /* 0x0045e200081004ff */
[----:B-1----:R-:W-:-:S02]  /*27a0*/  LOP3.LUT P3, RZ, R6, 0x1, RZ, 0xc0, !PT ;  /* 0x0000000106ff7812 */ /* 0x002fc4000786c0ff */
[----:B------:R-:W-:-:S04]  /*27b0*/  SEL R5, RZ, 0x1, P1 ;  /* 0x00000001ff057807 */ /* 0x000fc80000800000 */
[----:B------:R-:W-:Y:S02]  /*27c0*/  LOP3.LUT R10, R10, R5, RZ, 0x3c, !PT ;  /* 0x000000050a0a7212 */ /* 0x000fe400078e3cff */
[----:B--2---:R-:W-:-:S04]  /*27d0*/  SEL R0, RZ, 0x1, P0 ;  /* 0x00000001ff007807 */ /* 0x004fc80000000000 */
[----:B------:R-:W-:Y:S01]  /*27e0*/  LOP3.LUT R9, R9, R0, RZ, 0x3c, !PT ;  /* 0x0000000009097212 */ /* 0x000fe200078e3cff */
[----:B------:R-:W-:Y:S06]  /*27f0*/  @P3 BRA `(.L_x_43) ;  /* 0xfffffffc002c3947 */ /* 0x000fec000383ffff */
[----:B------:R-:W-:Y:S01]  /*2800*/  ULEA UR5, UR6, UR37, 0x3 ;  /* 0x0000002506057291 */ /* 0x000fe2000f8e18ff */
[----:B------:R-:W-:-:S08]  /*2810*/  SHF.L.U32 R3, R12, 0x1f, RZ ;  /* 0x0000001f0c037819 */ /* 0x000fd000000006ff */
[----:B------:R-:W1:Y:S02]  /*2820*/  SYNCS.PHASECHK.TRANS64 P0, [UR5+0x60], R3 ;  /* 0x00006003ff0075a7 */ /* 0x000e640008001005 */
[----:B-1----:R-:W-:Y:S05]  /*2830*/  @P0 BRA `(.L_x_44) ;  /* 0x0000000000080947 */ /* 0x002fea0003800000 */
[----:B------:R-:W1:Y:S02]  /*2840*/  SYNCS.PHASECHK.TRANS64.TRYWAIT P0, [UR5+0x60], R3 ;  /* 0x00006003ff0075a7 */ /* 0x000e640008001105 */
[----:B-1----:R-:W-:Y:S05]  /*2850*/  @!P0 BRA `(.L_x_45) ;  /* 0x0000004000808947 */ /* 0x002fea0003800000 */
.L_x_44:
[----:B------:R-:W-:-:S04]  /*2860*/  UIADD3 UR4, UPT, UPT, UR6, 0x1, URZ ;  /* 0x0000000106047890 */ /* 0x000fc8000fffe0ff */
[----:B------:R-:W-:-:S04]  /*2870*/  UISETP.NE.AND UP0, UPT, UR4, 0x2, UPT ;  /* 0x000000020400788c */ /* 0x000fc8000bf05270 */
[----:B------:R-:W-:Y:S02]  /*2880*/  USEL UR7, URZ, 0x1, UP0 ;  /* 0x00000001ff077887 */ /* 0x000fe40008000000 */
[----:B------:R-:W-:-:S04]  /*2890*/  USEL UR4, UR4, URZ, UP0 ;  /* 0x000000ff04047287 */ /* 0x000fc80008000000 */
[----:B------:R-:W-:Y:S01]  /*28a0*/  ULEA UR4, UR4, UR37, 0x3 ;  /* 0x0000002504047291 */ /* 0x000fe2000f8e18ff */
[----:B-1----:R-:W-:-:S04]  /*28b0*/  LOP3.LUT R3, R12, UR7, RZ, 0x3c, !PT ;  /* 0x000000070c037c12 */ /* 0x002fc8000f8e3cff */
[----:B------:R-:W-:-:S04]  /*28c0*/  SHF.L.U32 R0, R3, 0x1f, RZ ;  /* 0x0000001f03007819 */ /* 0x000fc800000006ff */
[----:B------:R-:W1:Y:S02]  /*28d0*/  SYNCS.PHASECHK.TRANS64 P0, [UR4+0x60], R0 ;  /* 0x00006000ff0075a7 */ /* 0x000e640008001004 */
[----:B-1----:R-:W-:Y:S05]  /*28e0*/  @P0 EXIT ;  /* 0x000000000000094d */ /* 0x002fea0003800000 */
[----:B------:R-:W-:Y:S02]  /*28f0*/  SHF.L.U32 R3, R3, 0x1f, RZ ;  /* 0x0000001f03037819 */ /* 0x000fe400000006ff */
[----:B------:R-:W-:-:S07]  /*2900*/  MOV R0, UR4 ;  /* 0x0000000400007c02 */ /* 0x000fce0008000f00 */
.L_x_46:
[----:B-1----:R1:W2:Y:S02]  /*2910*/  SYNCS.PHASECHK.TRANS64.TRYWAIT P0, [R0+URZ+0x60], R3 ;  /* 0x00006003000075a7 */ /* 0x0022a400080011ff */
[----:B--2---:R-:W-:Y:S05]  /*2920*/  @!P0 NANOSLEEP.SYNCS 0x989680 ;  /* 0x009896800000895d */ /* 0x004fea0003900000 */
[----:B------:R-:W2:Y:S02]  /*2930*/  @!P0 SYNCS.PHASECHK.TRANS64 P0, [R0+URZ+0x60], R3 ;  /* 0x00006003000085a7 */ /* 0x000ea400080010ff */
[----:B--2---:R-:W-:Y:S05]  /*2940*/  @P0 EXIT ;  /* 0x000000000000094d */ /* 0x004fea0003800000 */
[----:B------:R-:W-:Y:S05]  /*2950*/  BRA `(.L_x_46) ;  /* 0xfffffffc00ec7947 */ /* 0x000fea000383ffff */
.L_x_39:
[----:B------:R-:W-:-:S09]  /*2960*/  UISETP.NE.AND UP1, UPT, UR8, URZ, UPT ;  /* 0x000000ff0800728c */ /* 0x000fd2000bf25270 */
[----:B------:R-:W-:Y:S05]  /*2970*/  BRA.U UP1, `(.L_x_47) ;  /* 0x0000000d01607547 */ /* 0x000fea000b800000 */
[----:B------:R-:W-:Y:S01]  /*2980*/  UMOV UR4, 0x40 ;  /* 0x0000004000047882 */ /* 0x000fe20000000000 */
[----:B------:R-:W-:Y:S01]  /*2990*/  NOP ;  /* 0x0000000000007918 */ /* 0x000fe20000000000 */
[----:B------:R-:W-:Y:S01]  /*29a0*/  ULEA UR4, UR37, UR4, 0x18 ;  /* 0x0000000425047291 */ /* 0x000fe2000f8ec0ff */
[----:B------:R-:W-:Y:S02]  /*29b0*/  UMOV UR5, 0x400 ;  /* 0x0000040000057882 */ /* 0x000fe40000000000 */
[----:B------:R-:W-:-:S06]  /*29c0*/  ULEA UR37, UR37, UR5, 0x18 ;  /* 0x0000000525257291 */ /* 0x000fcc000f8ec0ff */
[----:B------:R-:W1:Y:S02]  /*29d0*/  LDS.U8 R0, [UR4+0x1c] ;  /* 0x00001c04ff007984 */ /* 0x000e640008000000 */
[----:B-1----:R-:W-:-:S13]  /*29e0*/  ISETP.NE.AND P0, PT, R0, RZ, PT ;  /* 0x000000ff0000720c */ /* 0x002fda0003f05270 */
[----:B------:R-:W-:Y:S05]  /*29f0*/  @P0 BRA `(.L_x_48) ;  /* 0x0000000000580947 */ /* 0x000fea0003800000 */
[----:B------:R-:W-:-:S13]  /*2a00*/  ELECT P0, URZ, PT ;  /* 0x0000000000ff782f */ /* 0x000fda0003800000 */
[----:B------:R-:W-:Y:S05]  /*2a10*/  @!P0 BRA `(.L_x_49) ;  /* 0x0000000000608947 */ /* 0x000fea0003800000 */
[----:B------:R-:W-:Y:S01]  /*2a20*/  UMOV UR5, 0x10 ;  /* 0x0000001000057882 */ /* 0x000fe20000000000 */
[----:B------:R-:W-:Y:S01]  /*2a30*/  HFMA2 R0, -RZ, RZ, 0, 5.9604644775390625e-08 ;  /* 0x00000001ff007431 */ /* 0x000fe200000001ff */
[----:B------:R-:W-:-:S03]  /*2a40*/  MOV R2, 0xffff ;  /* 0x0000ffff00027802 */ /* 0x000fc60000000f00 */
[----:B------:R-:W-:Y:S04]  /*2a50*/  DEPBAR.LE SB1, 0x36 ;  /* 0x00009d800000791a */ /* 0x000fe80000000000 */
[----:B------:R-:W1:Y:S02]  /*2a60*/  UTCATOMSWS.FIND_AND_SET.ALIGN UP0, UR5, UR5 ;  /* 0x00000005000575e3 */ /* 0x000e640008000800 */
[----:B-1----:R-:W-:Y:S01]  /*2a70*/  MOV R3, UR5 ;  /* 0x0000000500037c02 */ /* 0x002fe20008000f00 */
[----:B------:R-:W-:Y:S06]  /*2a80*/  BRA.U UP0, `(.L_x_50) ;  /* 0x0000000100187547 */ /* 0x000fec000b800000 */
.L_x_51:
[----:B------:R-:W-:Y:S05]  /*2a90*/  NANOSLEEP 0x64 ;  /* 0x000000640000795d */ /* 0x000fea0003800000 */
[----:B------:R-:W-:-:S05]  /*2aa0*/  UMOV UR5, 0x10 ;  /* 0x0000001000057882 */ /* 0x000fca0000000000 */
[----:B------:R-:W-:Y:S04]  /*2ab0*/  DEPBAR.LE SB1, 0x36 ;  /* 0x00009d800000791a */ /* 0x000fe80000000000 */
[----:B------:R-:W1:Y:S02]  /*2ac0*/  UTCATOMSWS.FIND_AND_SET.ALIGN UP0, UR5, UR5 ;  /* 0x00000005000575e3 */ /* 0x000e640008000800 */
[----:B-1----:R-:W-:Y:S01]  /*2ad0*/  MOV R3, UR5 ;  /* 0x0000000500037c02 */ /* 0x002fe20008000f00 */
[----:B------:R-:W-:Y:S05]  /*2ae0*/  BRA.U !UP0, `(.L_x_51) ;  /* 0xfffffffd08e87547 */ /* 0x000fea000b83ffff */
.L_x_50:
[-C--:B------:R-:W-:Y:S02]  /*2af0*/  SHF.L.U32 R2, R2, R3.reuse, RZ ;  /* 0x0000000302027219 */ /* 0x080fe400000006ff */
[----:B------:R-:W-:Y:S01]  /*2b00*/  SHF.L.U32 R0, R0, R3, RZ ;  /* 0x0000000300007219 */ /* 0x000fe200000006ff */
[----:B------:R-:W-:Y:S02]  /*2b10*/  IMAD.SHL.U32 R3, R3, 0x20, RZ ;  /* 0x0000002003037824 */ /* 0x000fe400078e00ff */
[----:B------:R1:W-:Y:S04]  /*2b20*/  ATOMS.OR RZ, [UR4+0x14], R2 ;  /* 0x00001402ffff798c */ /* 0x0003e8000b000004 */
[----:B------:R1:W-:Y:S04]  /*2b30*/  ATOMS.OR RZ, [UR4+0x18], R0 ;  /* 0x00001800ffff798c */ /* 0x0003e8000b000004 */
[----:B------:R1:W-:Y:S01]  /*2b40*/  STS [UR37+0x100], R3 ;  /* 0x00010003ff007988 */ /* 0x0003e20008000825 */
[----:B------:R-:W-:Y:S05]  /*2b50*/  BRA `(.L_x_49) ;  /* 0x0000000000107947 */ /* 0x000fea0003800000 */
.L_x_48:
[----:B------:R-:W-:Y:S02]  /*2b60*/  MOV R0, 0xffffffff ;  /* 0xffffffff00007802 */ /* 0x000fe40000000f00 */
[----:B------:R-:W-:-:S03]  /*2b70*/  MOV R2, 0x2ba0 ;  /* 0x00002ba000027802 */ /* 0x000fc60000000f00 */
[----:B------:R1:W-:Y:S04]  /*2b80*/  STS [UR37+0x100], R0 ;  /* 0x00010000ff007988 */ /* 0x0003e80008000825 */
[----:B-1-3-5:R-:W-:Y:S05]  /*2b90*/  CALL.REL.NOINC `($__internal_1_$__cuda_sm10x_tcgen05_guardrail_trap_phase_invalid_during_alloc) ;  /* 0x0000004000fc7944 */ /* 0x02afea0003c00000 */
.L_x_49:
[----:B------:R-:W-:Y:S05]  /*2ba0*/  WARPSYNC.ALL ;  /* 0x0000000000007948 */ /* 0x000fea0003800000 */
[----:B------:R-:W2:Y:S01]  /*2bb0*/  S2UR UR6, SR_CgaCtaId ;  /* 0x00000000000679c3 */ /* 0x000ea20000008800 */
[----:B------:R-:W-:Y:S01]  /*2bc0*/  UMOV UR4, 0x400 ;  /* 0x0000040000047882 */ /* 0x000fe20000000000 */
[----:B------:R-:W-:-:S06]  /*2bd0*/  NOP ;  /* 0x0000000000007918 */ /* 0x000fcc0000000000 */
[----:B------:R-:W-:Y:S06]  /*2be0*/  BAR.ARV 0x6, 0xa0 ;  /* 0x0182800000007b1d */ /* 0x000fec0000002000 */
[----:B------:R-:W4:Y:S01]  /*2bf0*/  LDCU UR7, c[0x0][0x38c] ;  /* 0x00007180ff0777ac */ /* 0x000f220008000800 */
[----:B------:R-:W-:Y:S01]  /*2c00*/  IMAD.MOV.U32 R11, RZ, RZ, 0x1 ;  /* 0x00000001ff0b7424 */ /* 0x000fe200078e00ff */
[----:B------:R-:W-:Y:S01]  /*2c10*/  CS2R R8, SRZ ;  /* 0x0000000000087805 */ /* 0x000fe2000001ff00 */
[----:B------:R-:W-:Y:S01]  /*2c20*/  IMAD.MOV.U32 R10, RZ, RZ, RZ ;  /* 0x000000ffff0a7224 */ /* 0x000fe200078e00ff */
[----:B------:R-:W-:Y:S01]  /*2c30*/  UMOV UR18, URZ ;  /* 0x000000ff00127c82 */ /* 0x000fe20008000000 */
[----:B------:R-:W-:Y:S01]  /*2c40*/  UMOV UR17, URZ ;  /* 0x000000ff00117c82 */ /* 0x000fe20008000000 */
[----:B------:R-:W-:Y:S01]  /*2c50*/  UMOV UR20, 0x0 ;  /* 0x0000000000147882 */ /* 0x000fe20000000000 */
[----:B------:R-:W-:Y:S01]  /*2c60*/  UMOV UR21, 0x8100490 ;  /* 0x0810049000157882 */ /* 0x000fe20000000000 */
[----:B--2---:R-:W-:Y:S01]  /*2c70*/  ULEA UR6, UR6, UR4, 0x18 ;  /* 0x0000000406067291 */ /* 0x004fe2000f8ec0ff */
[----:B------:R-:W2:Y:S03]  /*2c80*/  LDCU UR4, c[0x0][0x38c] ;  /* 0x00007180ff0477ac */ /* 0x000ea60008000800 */
[----:B------:R-:W-:-:S02]  /*2c90*/  UIADD3 UR11, UPT, UPT, UR6, 0x4400, URZ ;  /* 0x00004400060b7890 */ /* 0x000fc4000fffe0ff */
[----:B----4-:R-:W-:-:S03]  /*2ca0*/  UIADD3 UR7, UPT, UPT, UR7, 0x1f, URZ ;  /* 0x0000001f07077890 */ /* 0x010fc6000fffe0ff */
[----:B-1----:R-:W1:Y:S01]  /*2cb0*/  LDS R0, [UR6+0x100] ;  /* 0x00010006ff007984 */ /* 0x002e620008000800 */
[----:B------:R-:W-:Y:S02]  /*2cc0*/  UIADD3 UR12, UPT, UPT, UR6, 0x7400, URZ ;  /* 0x00007400060c7890 */ /* 0x000fe4000fffe0ff */
[----:B------:R-:W-:Y:S02]  /*2cd0*/  USHF.R.S32.HI UR5, URZ, 0x1f, UR7 ;  /* 0x0000001fff057899 */ /* 0x000fe40008011407 */
[----:B------:R-:W-:Y:S02]  /*2ce0*/  USHF.R.U32.HI UR11, URZ, 0x4, UR11 ;  /* 0x00000004ff0b7899 */ /* 0x000fe4000801160b */
[----:B------:R-:W-:Y:S02]  /*2cf0*/  ULEA.HI UR5, UR5, UR7, URZ, 0x5 ;  /* 0x0000000705057291 */ /* 0x000fe4000f8f28ff */
[----:B------:R-:W-:Y:S02]  /*2d00*/  USHF.R.U32.HI UR12, URZ, 0x4, UR12 ;  /* 0x00000004ff0c7899 */ /* 0x000fe4000801160c */
[----:B------:R-:W-:-:S02]  /*2d10*/  USHF.R.S32.HI UR5, URZ, 0x5, UR5 ;  /* 0x00000005ff057899 */ /* 0x000fc40008011405 */
[----:B------:R-:W-:Y:S02]  /*2d20*/  ULOP3.LUT UR11, UR11, 0x3fff, URZ, 0xc0, !UPT ;  /* 0x00003fff0b0b7892 */ /* 0x000fe4000f8ec0ff */
[----:B------:R-:W-:Y:S02]  /*2d30*/  UISETP.LT.AND UP0, UPT, UR5, 0x1, UPT ;  /* 0x000000010500788c */ /* 0x000fe4000bf01270 */
[----:B------:R-:W-:Y:S02]  /*2d40*/  ULOP3.LUT UR12, UR12, 0x3fff, URZ, 0xc0, !UPT ;  /* 0x00003fff0c0c7892 */ /* 0x000fe4000f8ec0ff */
[----:B------:R-:W-:Y:S02]  /*2d50*/  USEL UR10, UR5, 0x1, !UP0 ;  /* 0x00000001050a7887 */ /* 0x000fe4000c000000 */
[----:B------:R-:W-:Y:S02]  /*2d60*/  ULOP3.LUT UR11, UR11, 0x10000, URZ, 0xfc, !UPT ;  /* 0x000100000b0b7892 */ /* 0x000fe4000f8efcff */
[----:B------:R-:W-:-:S02]  /*2d70*/  ULOP3.LUT UR12, UR12, 0x10000, URZ, 0xfc, !UPT ;  /* 0x000100000c0c7892 */ /* 0x000fc4000f8efcff */
[----:B------:R-:W-:Y:S02]  /*2d80*/  UIADD3 UR10, UPT, UPT, -UR10, URZ, URZ ;  /* 0x000000ff0a0a7290 */ /* 0x000fe4000fffe1ff */
[----:B--2---:R-:W-:Y:S01]  /*2d90*/  UISETP.GE.AND UP3, UPT, UR4, 0x1, UPT ;  /* 0x000000010400788c */ /* 0x004fe2000bf66270 */
[----:B-1----:R-:W-:-:S15]  /*2da0*/  R2UR UR19, R0 ;  /* 0x00000000001372ca */ /* 0x002fde00000e0000 */
.L_x_58:
[----:B------:R-:W-:Y:S02]  /*2db0*/  LEA R0, R10, UR6, 0x3 ;  /* 0x000000060a007c11 */ /* 0x000fe4000f8e18ff */
[----:B------:R-:W-:Y:S02]  /*2dc0*/  SHF.L.U32 R5, R9, 0x1f, RZ ;  /* 0x0000001f09057819 */ /* 0x000fe400000006ff */
[----:B------:R-:W-:Y:S01]  /*2dd0*/  PLOP3.LUT P0, PT, PT, PT, UP3, 0x80, 0x8 ;  /* 0x000000000008781c */ /* 0x000fe20003f0f038 */
[----:B------:R-:W-:Y:S01]  /*2de0*/  VIADD R3, R0, 0x60 ;  /* 0x0000006000037836 */ /* 0x000fe20000000000 */
[----:B-1----:R-:W1:Y:S02]  /*2df0*/  SYNCS.PHASECHK.TRANS64.TRYWAIT P1, [R0+URZ+0x50], R5 ;  /* 0x00005005000075a7 */ /* 0x002e6400080211ff */
[----:B-1--4-:R-:W-:Y:S09]  /*2e00*/  @!P1 BRA `(.L_x_52) ;  /* 0x0000003c002c9947 */ /* 0x012ff20003800000 */
.L_x_107:
[----:B------:R-:W-:Y:S01]  /*2e10*/  LEA R4, R10, UR6, 0x4 ;  /* 0x000000060a047c11 */ /* 0x000fe2000f8e20ff */
[----:B------:R-:W-:Y:S01]  /*2e20*/  @UP3 ULEA UR4, UR17, UR6, 0x3 ;  /* 0x0000000611043291 */ /* 0x000fe2000f8e18ff */
[----:B------:R-:W-:Y:S01]  /*2e30*/  PLOP3.LUT P2, PT, PT, PT, PT, 0x80, 0x8 ;  /* 0x000000000008781c */ /* 0x000fe20003f4f070 */
[----:B------:R-:W-:Y:S01]  /*2e40*/  ULEA UR9, UR18, UR6, 0x3 ;  /* 0x0000000612097291 */ /* 0x000fe2000f8e18ff */
[----:B------:R-:W-:Y:S02]  /*2e50*/  PRMT R3, RZ, 0x654, R3 ;  /* 0x00000654ff037816 */ /* 0x000fe40000000003 */
[----:B-1----:R-:W1:Y:S01]  /*2e60*/  LDS.128 R4, [R4+0xe0] ;  /* 0x0000e00004047984 */ /* 0x002e620000000c00 */
[----:B------:R-:W-:Y:S02]  /*2e70*/  @P0 SHF.L.U32 R2, R8, 0x1f, RZ ;  /* 0x0000001f08020819 */ /* 0x000fe400000006ff */
[----:B------:R-:W-:Y:S01]  /*2e80*/  SHF.L.U32 R0, R11, 0x1f, RZ ;  /* 0x0000001f0b007819 */ /* 0x000fe200000006ff */
[----:B------:R-:W-:Y:S01]  /*2e90*/  @!PT LDS RZ, [RZ] ;  /* 0x00000000fffff984 */ /* 0x000fe20000000800 */
[----:B------:R-:W-:Y:S01]  /*2ea0*/  @!PT LDS RZ, [RZ] ;  /* 0x00000000fffff984 */ /* 0x000fe20000000800 */
[----:B------:R-:W-:Y:S01]  /*2eb0*/  @!PT LDS RZ, [RZ] ;  /* 0x00000000fffff984 */ /* 0x000fe20000000800 */
[----:B------:R-:W-:Y:S01]  /*2ec0*/  @!PT LDS RZ, [RZ] ;  /* 0x00000000fffff984 */ /* 0x000fe20000000800 */
[----:B------:R2:W-:Y:S06]  /*2ed0*/  MEMBAR.ALL.CTA ;  /* 0x0000000000007992 */ /* 0x0005ec0000008000 */
[----:B--2---:R-:W2:Y:S02]  /*2ee0*/  FENCE.VIEW.ASYNC.S ;  /* 0x00000000000073c6 */ /* 0x004ea40000000000 */
[----:B--2---:R2:W-:Y:S01]  /*2ef0*/  SYNCS.ARRIVE.TRANS64.RED.A1T0 RZ, [R3+URZ], RZ ;  /* 0x000000ff03ff79a7 */ /* 0x0045e200081004ff */
[----:B------:R2:W4:Y:S01]  /*2f00*/  @P0 SYNCS.PHASECHK.TRANS64.TRYWAIT P2, [UR4], R2 ;  /* 0x00000002ff0005a7 */ /* 0x0005220008041104 */
[----:B-1----:R-:W-:Y:S01]  /*2f10*/  LOP3.LUT P1, RZ, R6, 0x1, RZ, 0xc0, !PT ;  /* 0x0000000106ff7812 */ /* 0x002fe2000782c0ff */
[----:B------:R-:W1:Y:S02]  /*2f20*/  SYNCS.PHASECHK.TRANS64.TRYWAIT P0, [UR9+0x90], R0 ;  /* 0x00009000ff0075a7 */ /* 0x000e640008001109 */
[----:B-12-4-:R-:W-:Y:S10]  /*2f30*/  @!P0 BRA `(.L_x_53) ;  /* 0x0000003800f48947 */ /* 0x016ff40003800000 */
.L_x_109:
[----:B------:R-:W-:Y:S01]  /*2f40*/  IADD3 R10, PT, PT, R10, 0x1, RZ ;  /* 0x000000010a0a7810 */ /* 0x000fe20007ffe0ff */
[----:B------:R-:W-:Y:S06]  /*2f50*/  BRA.U !UP3, `(.L_x_54) ;  /* 0x000000010b887547 */ /* 0x000fec000b800000 */
[----:B------:R-:W-:Y:S02]  /*2f60*/  ULEA UR8, UR18, UR19, 0x6 ;  /* 0x0000001312087291 */ /* 0x000fe4000f8e30ff */
[----:B------:R-:W-:Y:S01]  /*2f70*/  UPLOP3.LUT UP4, UPT, UPT, UPT, UPT, 0x40, 0x4 ;  /* 0x000000000004789c */ /* 0x000fe20003f8e870 */
[----:B------:R-:W-:Y:S01]  /*2f80*/  UMOV UR16, UR10 ;  /* 0x0000000a00107c82 */ /* 0x000fe20008000000 */
[----:B------:R-:W-:Y:S01]  /*2f90*/  UMOV UR15, UR5 ;  /* 0x00000005000f7c82 */ /* 0x000fe20008000000 */
[----:B------:R-:W-:-:S08]  /*2fa0*/  UMOV UR14, UR17 ;  /* 0x00000011000e7c82 */ /* 0x000fd00008000000 */
.L_x_57:
[----:B------:R-:W-:Y:S02]  /*2fb0*/  UIADD3 UR16, UPT, UPT, UR16, 0x1, URZ ;  /* 0x0000000110107890 */ /* 0x000fe4000fffe0ff */
[----:B--2---:R-:W-:Y:S02]  /*2fc0*/  ULEA UR7, UR14, UR6, 0x3 ;  /* 0x000000060e077291 */ /* 0x004fe4000f8e18ff */
[----:B------:R-:W-:Y:S01]  /*2fd0*/  UISETP.NE.AND UP0, UPT, UR16, URZ, UPT ;  /* 0x000000ff1000728c */ /* 0x000fe2000bf05270 */
[----:B----4-:R-:W-:Y:S10]  /*2fe0*/  @P2 BRA `(.L_x_55) ;  /* 0x00000000000c2947 */ /* 0x010ff40003800000 */
[----:B-1----:R-:W-:Y:S04]  /*2ff0*/  SHF.L.U32 R3, R8, 0x1f, RZ ;  /* 0x0000001f08037819 */ /* 0x002fe800000006ff */
[----:B------:R-:W1:Y:S02]  /*3000*/  SYNCS.PHASECHK.TRANS64.TRYWAIT P0, [UR7], R3 ;  /* 0x00000003ff0075a7 */ /* 0x000e640008001107 */
[----:B-1----:R-:W-:Y:S05]  /*3010*/  @!P0 BRA `(.L_x_56) ;  /* 0x0000003800d48947 */ /* 0x002fea0003800000 */
.L_x_55:
[----:B------:R-:W-:Y:S01]  /*3020*/  UISETP.NE.AND UP1, UPT, UR15, 0x1, UPT ;  /* 0x000000010f00788c */ /* 0x000fe2000bf25270 */
[----:B------:R-:W-:Y:S01]  /*3030*/  PLOP3.LUT P2, PT, PT, PT, PT, 0x80, 0x8 ;  /* 0x000000000008781c */ /* 0x000fe20003f4f070 */
[----:B------:R-:W-:Y:S02]  /*3040*/  UIADD3 UR17, UPT, UPT, UR14, 0x1, URZ ;  /* 0x000000010e117890 */ /* 0x000fe4000fffe0ff */
[----:B------:R-:W-:Y:S02]  /*3050*/  ULEA UR22, UR14, UR12, 0x7 ;  /* 0x0000000c0e167291 */ /* 0x000fe4000f8e38ff */
[----:B------:R-:W-:Y:S01]  /*3060*/  UISETP.NE.AND UP2, UPT, UR17, 0x3, UPT ;  /* 0x000000031100788c */ /* 0x000fe2000bf45270 */
[----:B------:R-:W-:Y:S01]  /*3070*/  PLOP3.LUT P0, PT, PT, PT, UP1, 0x80, 0x8 ;  /* 0x000000000008781c */ /* 0x000fe20003f0f018 */
[----:B------:R-:W-:Y:S02]  /*3080*/  ULEA UR24, UR14, UR11, 0x8 ;  /* 0x0000000b0e187291 */ /* 0x000fe4000f8e40ff */
[----:B------:R-:W-:Y:S02]  /*3090*/  USEL UR13, URZ, 0x1, UP2 ;  /* 0x00000001ff0d7887 */ /* 0x000fe40009000000 */
[----:B------:R-:W-:Y:S02]  /*30a0*/  USEL UR17, UR17, URZ, UP2 ;  /* 0x000000ff11117287 */ /* 0x000fe40009000000 */
[----:B------:R-:W-:Y:S02]  /*30b0*/  UIADD3 UR7, UPT, UPT, UR7, 0x18, URZ ;  /* 0x0000001807077890 */ /* 0x000fe4000fffe0ff */
[----:B------:R-:W-:Y:S01]  /*30c0*/  @UP1 ULEA UR4, UR17, UR6, 0x3 ;  /* 0x0000000611041291 */ /* 0x000fe2000f8e18ff */
[----:B------:R-:W-:Y:S01]  /*30d0*/  LOP3.LUT R8, R8, UR13, RZ, 0x3c, !PT ;  /* 0x0000000d08087c12 */ /* 0x000fe2000f8e3cff */
[----:B------:R-:W-:Y:S01]  /*30e0*/  UMOV UR23, 0xc0004010 ;  /* 0xc000401000177882 */ /* 0x000fe20000000000 */
[----:B------:R-:W-:Y:S01]  /*30f0*/  UMOV UR25, 0xc0004010 ;  /* 0xc000401000197882 */ /* 0x000fe20000000000 */
[----:B------:R-:W-:Y:S01]  /*3100*/  UIADD3 UR15, UPT, UPT, UR15, -0x1, URZ ;  /* 0xffffffff0f0f7890 */ /* 0x000fe2000fffe0ff */
[----:B-1----:R-:W-:Y:S01]  /*3110*/  @P0 SHF.L.U32 R0, R8, 0x1f, RZ ;  /* 0x0000001f08000819 */ /* 0x002fe200000006ff */
[----:B------:R-:W-:Y:S03]  /*3120*/  UMOV UR14, UR17 ;  /* 0x00000011000e7c82 */ /* 0x000fe60008000000 */
[----:B------:R2:W4:Y:S01]  /*3130*/  @P0 SYNCS.PHASECHK.TRANS64.TRYWAIT P2, [UR4], R0 ;  /* 0x00000000ff0005a7 */ /* 0x0005220008041104 */
[----:B------:R2:W-:Y:S01]  /*3140*/  UTCQMMA gdesc[UR24], gdesc[UR22], tmem[UR8], tmem[UR20], idesc[UR21], UP4 ;  /* 0x00ff1416180075ea */ /* 0x0005e2000a000308 */
[----:B------:R-:W-:Y:S01]  /*3150*/  UPLOP3.LUT UP4, UPT, UPT, UPT, UPT, 0x80, 0x8 ;  /* 0x000000000008789c */ /* 0x000fe20003f8f070 */
[----:B------:R2:W-:Y:S01]  /*3160*/  UTCBAR [UR7], URZ ;  /* 0x000000ff070073e9 */ /* 0x0005e200080000ff */
[----:B------:R-:W-:Y:S09]  /*3170*/  BRA.U UP0, `(.L_x_57) ;  /* 0xfffffffd008c7547 */ /* 0x000ff2000b83ffff */
.L_x_54:
[----:B------:R-:W-:Y:S01]  /*3180*/  UIADD3 UR18, UPT, UPT, UR18, 0x1, URZ ;  /* 0x0000000112127890 */ /* 0x000fe2000fffe0ff */
[C---:B------:R-:W-:Y:S01]  /*3190*/  ISETP.NE.AND P0, PT, R10.reuse, 0x2, PT ;  /* 0x000000020a00780c */ /* 0x040fe20003f05270 */
[----:B------:R-:W-:Y:S02]  /*31a0*/  UIADD3 UR9, UPT, UPT, UR9, 0x70, URZ ;  /* 0x0000007009097890 */ /* 0x000fe4000fffe0ff */
[----:B------:R-:W-:Y:S01]  /*31b0*/  UISETP.NE.AND UP0, UPT, UR18, 0x4, UPT ;  /* 0x000000041200788c */ /* 0x000fe2000bf05270 */
[----:B-12---:R-:W-:Y:S02]  /*31c0*/  SEL R0, RZ, 0x1, P0 ;  /* 0x00000001ff007807 */ /* 0x006fe40000000000 */
[----:B------:R-:W-:Y:S01]  /*31d0*/  SEL R10, R10, RZ, P0 ;  /* 0x000000ff0a0a7207 */ /* 0x000fe20000000000 */
[----:B------:R-:W-:Y:S01]  /*31e0*/  USEL UR4, URZ, 0x1, UP0 ;  /* 0x00000001ff047887 */ /* 0x000fe20008000000 */
[----:B------:R-:W-:Y:S01]  /*31f0*/  LOP3.LUT R9, R9, R0, RZ, 0x3c, !PT ;  /* 0x0000000009097212 */ /* 0x000fe200078e3cff */
[----:B------:R-:W-:Y:S01]  /*3200*/  USEL UR18, UR18, URZ, UP0 ;  /* 0x000000ff12127287 */ /* 0x000fe20008000000 */
[----:B------:R1:W-:Y:S03]  /*3210*/  UTCBAR [UR9], URZ ;  /* 0x000000ff090073e9 */ /* 0x0003e600080000ff */
[----:B------:R-:W-:Y:S01]  /*3220*/  LOP3.LUT R11, R11, UR4, RZ, 0x3c, !PT ;  /* 0x000000040b0b7c12 */ /* 0x000fe2000f8e3cff */
[----:B------:R-:W-:Y:S07]  /*3230*/  @P1 BRA `(.L_x_58) ;  /* 0xfffffff800dc1947 */ /* 0x000fee000383ffff */
[----:B------:R-:W2:Y:S01]  /*3240*/  S2UR UR4, SR_CgaCtaId ;  /* 0x00000000000479c3 */ /* 0x000ea20000008800 */
[----:B------:R-:W-:Y:S01]  /*3250*/  ELECT P0, URZ, PT ;  /* 0x0000000000ff782f */ /* 0x000fe20003800000 */
[----:B------:R-:W-:Y:S01]  /*3260*/  IMAD.MOV.U32 R0, RZ, RZ, 0x1 ;  /* 0x00000001ff007424 */ /* 0x000fe200078e00ff */
[----:B------:R-:W-:Y:S01]  /*3270*/  UIADD3 UR6, UPT, UPT, UR6, 0x90, URZ ;  /* 0x0000009006067890 */ /* 0x000fe2000fffe0ff */
[----:B------:R-:W-:Y:S01]  /*3280*/  SHF.L.U32 R3, R11, 0x1f, RZ ;  /* 0x0000001f0b037819 */ /* 0x000fe200000006ff */
[----:B------:R-:W-:-:S03]  /*3290*/  UMOV UR5, 0x40 ;  /* 0x0000004000057882 */ /* 0x000fc60000000000 */
[----:B------:R-:W-:Y:S01]  /*32a0*/  UVIRTCOUNT.DEALLOC.SMPOOL 0x80 ;  /* 0x000000800000784c */ /* 0x000fe20000000000 */
[----:B--2---:R-:W-:Y:S02]  /*32b0*/  ULEA UR4, UR4, UR5, 0x18 ;  /* 0x0000000504047291 */ /* 0x004fe4000f8ec0ff */
[----:B------:R-:W-:-:S07]  /*32c0*/  ULEA UR5, UR18, UR6, 0x3 ;  /* 0x0000000612057291 */ /* 0x000fce000f8e18ff */
[----:B------:R2:W-:Y:S02]  /*32d0*/  @P0 STS.U8 [UR4+0x1c], R0 ;  /* 0x00001c00ff000988 */ /* 0x0005e40008000004 */
[----:B------:R-:W3:Y:S02]  /*32e0*/  SYNCS.PHASECHK.TRANS64.TRYWAIT P0, [UR5], R3 ;  /* 0x00000003ff0075a7 */ /* 0x000ee40008001105 */
[----:B--23--:R-:W-:Y:S05]  /*32f0*/  @!P0 BRA `(.L_x_59) ;  /* 0x0000003800348947 */ /* 0x00cfea0003800000 */
.L_x_112:
[----:B------:R-:W-:-:S04]  /*3300*/  UIADD3 UR7, UPT, UPT, UR18, 0x1, URZ ;  /* 0x0000000112077890 */ /* 0x000fc8000fffe0ff */
[----:B------:R-:W-:-:S04]  /*3310*/  UISETP.NE.AND UP0, UPT, UR7, 0x4, UPT ;  /* 0x000000040700788c */ /* 0x000fc8000bf05270 */
[----:B------:R-:W-:Y:S02]  /*3320*/  USEL UR8, URZ, 0x1, UP0 ;  /* 0x00000001ff087887 */ /* 0x000fe40008000000 */
[----:B------:R-:W-:-:S04]  /*3330*/  USEL UR7, UR7, URZ, UP0 ;  /* 0x000000ff07077287 */ /* 0x000fc80008000000 */
[----:B------:R-:W-:Y:S01]  /*3340*/  ULEA UR5, UR7, UR6, 0x3 ;  /* 0x0000000607057291 */ /* 0x000fe2000f8e18ff */
[----:B------:R-:W-:-:S04]  /*3350*/  LOP3.LUT R2, R11, UR8, RZ, 0x3c, !PT ;  /* 0x000000080b027c12 */ /* 0x000fc8000f8e3cff */
[----:B--2---:R-:W-:-:S04]  /*3360*/  SHF.L.U32 R3, R2, 0x1f, RZ ;  /* 0x0000001f02037819 */ /* 0x004fc800000006ff */
[----:B------:R-:W2:Y:S02]  /*3370*/  SYNCS.PHASECHK.TRANS64.TRYWAIT P0, [UR5], R3 ;  /* 0x00000003ff0075a7 */ /* 0x000ea40008001105 */
[----:B--2---:R-:W-:Y:S05]  /*3380*/  @!P0 BRA `(.L_x_60) ;  /* 0x0000003800288947 */ /* 0x004fea0003800000 */
.L_x_114:
        /* <DEDUP_REMOVED lines=9> */
.L_x_116:
[----:B------:R-:W-:-:S04]  /*3420*/  UIADD3 UR7, UPT, UPT, UR7, 0x1, URZ ;  /* 0x0000000107077890 */ /* 0x000fc8000fffe0ff */
[----:B------:R-:W-:-:S04]  /*3430*/  UISETP.NE.AND UP0, UPT, UR7, 0x4, UPT ;  /* 0x000000040700788c */ /* 0x000fc8000bf05270 */
[----:B------:R-:W-:Y:S02]  /*3440*/  USEL UR5, URZ, 0x1, UP0 ;  /* 0x00000001ff057887 */ /* 0x000fe40008000000 */
[----:B------:R-:W-:-:S04]  /*3450*/  USEL UR7, UR7, URZ, UP0 ;  /* 0x000000ff07077287 */ /* 0x000fc80008000000 */
[----:B------:R-:W-:Y:S01]  /*3460*/  ULEA UR7, UR7, UR6, 0x3 ;  /* 0x0000000607077291 */ /* 0x000fe2000f8e18ff */
[----:B--2---:R-:W-:-:S04]  /*3470*/  LOP3.LUT R3, R2, UR5, RZ, 0x3c, !PT ;  /* 0x0000000502037c12 */ /* 0x004fc8000f8e3cff */
[----:B------:R-:W-:-:S04]  /*3480*/  SHF.L.U32 R3, R3, 0x1f, RZ ;  /* 0x0000001f03037819 */ /* 0x000fc800000006ff */
[----:B------:R-:W2:Y:S02]  /*3490*/  SYNCS.PHASECHK.TRANS64.TRYWAIT P0, [UR7], R3 ;  /* 0x00000003ff0075a7 */ /* 0x000ea40008001107 */
[----:B--2---:R-:W-:Y:S05]  /*34a0*/  @!P0 BRA `(.L_x_62) ;  /* 0x0000003800108947 */ /* 0x004fea0003800000 */
.L_x_118:
[----:B------:R-:W-:Y:S01]  /*34b0*/  NOP ;  /* 0x0000000000007918 */ /* 0x000fe20000000000 */
[----:B--2---:R-:W2:Y:S01]  /*34c0*/  LDS R0, [UR4+0x14] ;  /* 0x00001404ff007984 */ /* 0x004ea20008000800 */
[----:B------:R-:W-:Y:S01]  /*34d0*/  ULOP3.LUT UR6, UR19, 0xffff, URZ, 0xc0, !UPT ;  /* 0x0000ffff13067892 */ /* 0x000fe2000f8ec0ff */
[----:B------:R-:W-:Y:S01]  /*34e0*/  UMOV UR8, 0xffff ;  /* 0x0000ffff00087882 */ /* 0x000fe20000000000 */
[----:B------:R-:W-:Y:S02]  /*34f0*/  UMOV UR5, 0x1 ;  /* 0x0000000100057882 */ /* 0x000fe40000000000 */
[----:B------:R-:W-:-:S04]  /*3500*/  USHF.R.U32.HI UR6, URZ, 0x5, UR6 ;  /* 0x00000005ff067899 */ /* 0x000fc80008011606 */
[----:B------:R-:W-:Y:S02]  /*3510*/  USHF.L.U32 UR8, UR8, UR6, URZ ;  /* 0x0000000608087299 */ /* 0x000fe400080006ff */
[----:B------:R-:W-:-:S04]  /*3520*/  USHF.L.U32 UR5, UR5, UR6, URZ ;  /* 0x0000000605057299 */ /* 0x000fc800080006ff */
[----:B--2---:R-:W-:-:S04]  /*3530*/  LOP3.LUT R0, R0, UR8, RZ, 0xc0, !PT ;  /* 0x0000000800007c12 */ /* 0x004fc8000f8ec0ff */
[----:B------:R-:W-:-:S13]  /*3540*/  ISETP.NE.AND P0, PT, R0, UR8, PT ;  /* 0x0000000800007c0c */ /* 0x000fda000bf05270 */
[----:B------:R-:W-:Y:S05]  /*3550*/  @P0 BRA `(.L_x_63) ;  /* 0x0000000000580947 */ /* 0x000fea0003800000 */
[----:B------:R-:W2:Y:S02]  /*3560*/  LDS R0, [UR4+0x18] ;  /* 0x00001804ff007984 */ /* 0x000ea40008000800 */
[----:B--2---:R-:W-:-:S04]  /*3570*/  LOP3.LUT R0, R0, UR5, RZ, 0xc0, !PT ;  /* 0x0000000500007c12 */ /* 0x004fc8000f8ec0ff */
[----:B------:R-:W-:-:S13]  /*3580*/  ISETP.NE.AND P0, PT, R0, UR5, PT ;  /* 0x0000000500007c0c */ /* 0x000fda000bf05270 */
[----:B------:R-:W-:Y:S05]  /*3590*/  @P0 BRA `(.L_x_64) ;  /* 0x00000000003c0947 */ /* 0x000fea0003800000 */
[----:B------:R-:W2:Y:S01]  /*35a0*/  S2R R2, SR_LANEID ;  /* 0x0000000000027919 */ /* 0x000ea20000000000 */
[----:B------:R-:W-:Y:S01]  /*35b0*/  ULOP3.LUT UR8, URZ, UR8, URZ, 0x33, !UPT ;  /* 0x00000008ff087292 */ /* 0x000fe2000f8e33ff */
[----:B------:R-:W-:Y:S01]  /*35c0*/  LOP3.LUT R4, RZ, UR5, RZ, 0x33, !PT ;  /* 0x00000005ff047c12 */ /* 0x000fe2000f8e33ff */
[----:B------:R-:W-:Y:S02]  /*35d0*/  VOTEU.ANY UR7, UPT, PT ;  /* 0x0000000000077886 */ /* 0x000fe400038e0100 */
[----:B------:R-:W-:Y:S01]  /*35e0*/  UFLO.U32 UR7, UR7 ;  /* 0x00000007000772bd */ /* 0x000fe200080e0000 */
[----:B------:R-:W3:Y:S01]  /*35f0*/  REDUX UR5, R4 ;  /* 0x00000000040573c4 */ /* 0x000ee20000000000 */
[----:B------:R-:W-:-:S06]  /*3600*/  IMAD.U32 R0, RZ, RZ, UR8 ;  /* 0x00000008ff007e24 */ /* 0x000fcc000f8e00ff */
[----:B------:R1:W-:Y:S01]  /*3610*/  UTCATOMSWS.AND URZ, UR8 ;  /* 0x0000000800ff79e3 */ /* 0x0003e20008000000 */
[----:B------:R-:W4:Y:S01]  /*3620*/  REDUX UR6, R0 ;  /* 0x00000000000673c4 */ /* 0x000f220000000000 */
[----:B--2---:R-:W-:Y:S01]  /*3630*/  ISETP.EQ.U32.AND P0, PT, R2, UR7, PT ;  /* 0x0000000702007c0c */ /* 0x004fe2000bf02070 */
[----:B---3--:R-:W-:Y:S01]  /*3640*/  IMAD.U32 R2, RZ, RZ, UR5 ;  /* 0x00000005ff027e24 */ /* 0x008fe2000f8e00ff */
[----:B----4-:R-:W-:-:S11]  /*3650*/  MOV R3, UR6 ;  /* 0x0000000600037c02 */ /* 0x010fd60008000f00 */
[----:B------:R1:W-:Y:S04]  /*3660*/  @P0 ATOMS.AND RZ, [UR4+0x14], R3 ;  /* 0x00001403ffff098c */ /* 0x0003e8000a800004 */
[----:B------:R1:W-:Y:S01]  /*3670*/  @P0 ATOMS.AND RZ, [UR4+0x18], R2 ;  /* 0x00001802ffff098c */ /* 0x0003e2000a800004 */
[----:B------:R-:W-:Y:S05]  /*3680*/  BRA `(.L_x_65) ;  /* 0x0000000000147947 */ /* 0x000fea0003800000 */
.L_x_64:
[----:B------:R-:W-:Y:S02]  /*3690*/  MOV R2, 0x36b0 ;  /* 0x000036b000027802 */ /* 0x000fe40000000f00 */
[----:B-1--45:R-:W-:Y:S05]  /*36a0*/  CALL.REL.NOINC `($__internal_0_$__cuda_sm10x_tcgen05_guardrail_trap_col_being_dealloced_not_returned_by_alloc) ;  /* 0x00000038002c7944 */ /* 0x032fea0003c00000 */
[----:B------:R-:W-:Y:S05]  /*36b0*/  BRA `(.L_x_65) ;  /* 0x0000000000087947 */ /* 0x000fea0003800000 */
.L_x_63:
[----:B------:R-:W-:Y:S02]  /*36c0*/  MOV R2, 0x36e0 ;  /* 0x000036e000027802 */ /* 0x000fe40000000f00 */
[----:B-1--45:R-:W-:Y:S05]  /*36d0*/  CALL.REL.NOINC `($__internal_2_$__cuda_sm10x_tcgen05_guardrail_trap_unallocated_columns_being_dealloced) ;  /* 0x0000003800387944 */ /* 0x032fea0003c00000 */
.L_x_65:
[----:B------:R-:W-:Y:S01]  /*36e0*/  NOP ;  /* 0x0000000000007918 */ /* 0x000fe20000000000 */
[----:B-1----:R-:W-:Y:S05]  /*36f0*/  EXIT ;  /* 0x000000000000794d */ /* 0x002fea0003800000 */
.L_x_47:
[----:B------:R-:W-:-:S09]  /*3700*/  UISETP.NE.OR UP2, UPT, UR8, 0x3, !UP2 ;  /* 0x000000030800788c */ /* 0x000fd2000d745670 */
[----:B------:R-:W-:Y:S05]  /*3710*/  BRA.U UP2, `(.L_x_66) ;  /* 0x0000000902c87547 */ /* 0x000fea000b800000 */
[----:B------:R-:W1:Y:S01]  /*3720*/  LDCU.64 UR6, c[0x0][0x888] ;  /* 0x00011100ff0677ac */ /* 0x000e620008000a00 */
[----:B------:R-:W2:Y:S01]  /*3730*/  LDC R0, c[0x0][0xb30] ;  /* 0x0002cc00ff007b82 */ /* 0x000ea20000000800 */
[----:B------:R-:W-:Y:S01]  /*3740*/  IMAD.MOV.U32 R30, RZ, RZ, 0x1 ;  /* 0x00000001ff1e7424 */ /* 0x000fe200078e00ff */
[----:B------:R-:W-:Y:S01]  /*3750*/  CS2R R28, SRZ ;  /* 0x00000000001c7805 */ /* 0x000fe2000001ff00 */
[----:B------:R-:W4:Y:S01]  /*3760*/  LDCU.64 UR4, c[0x0][0x890] ;  /* 0x00011200ff0477ac */ /* 0x000f220008000a00 */
[----:B------:R-:W-:Y:S01]  /*3770*/  IMAD.MOV.U32 R25, RZ, RZ, 0x2000 ;  /* 0x00002000ff197424 */ /* 0x000fe200078e00ff */
[----:B------:R-:W-:-:S03]  /*3780*/  UMOV UR8, 0x400 ;  /* 0x0000040000087882 */ /* 0x000fc60000000000 */
[----:B------:R-:W3:Y:S01]  /*3790*/  LDC R19, c[0x0][0x370] ;  /* 0x0000dc00ff137b82 */ /* 0x000ee20000000800 */
[----:B------:R-:W-:-:S07]  /*37a0*/  UPLOP3.LUT UP1, UPT, UPT, UPT, UPT, 0x40, 0x4 ;  /* 0x000000000004789c */ /* 0x000fce0003f2e870 */
[----:B------:R-:W3:Y:S01]  /*37b0*/  LDC R2, c[0x0][0xb0c] ;  /* 0x0002c300ff027b82 */ /* 0x000ee20000000800 */
[----:B-1----:R-:W-:Y:S02]  /*37c0*/  UISETP.NE.U32.AND UP2, UPT, UR6, URZ, UPT ;  /* 0x000000ff0600728c */ /* 0x002fe4000bf45070 */
[----:B------:R-:W-:Y:S02]  /*37d0*/  ULEA UR6, UR37, UR8, 0x18 ;  /* 0x0000000825067291 */ /* 0x000fe4000f8ec0ff */
[----:B------:R-:W-:Y:S02]  /*37e0*/  UISETP.NE.AND.EX UP2, UPT, UR7, URZ, UPT, UP2 ;  /* 0x000000ff0700728c */ /* 0x000fe4000bf45320 */
[----:B------:R-:W-:Y:S01]  /*37f0*/  UIADD3 UR7, UPT, UPT, UR6, 0x30, URZ ;  /* 0x0000003006077890 */ /* 0x000fe2000fffe0ff */
[----:B------:R-:W1:Y:S01]  /*3800*/  LDC R18, c[0x0][0xb20] ;  /* 0x0002c800ff127b82 */ /* 0x000e620000000800 */
[----:B----4-:R-:W-:Y:S01]  /*3810*/  UISETP.NE.U32.AND UP3, UPT, UR4, URZ, UPT ;  /* 0x000000ff0400728c */ /* 0x010fe2000bf65070 */
[----:B--2---:R-:W-:Y:S01]  /*3820*/  ISETP.NE.AND P1, PT, R0, 0x1, PT ;  /* 0x000000010000780c */ /* 0x004fe20003f25270 */
[----:B------:R-:W-:-:S02]  /*3830*/  UPRMT UR37, UR37, 0x654, UR7 ;  /* 0x0000065425257896 */ /* 0x000fc40008000007 */
[----:B------:R-:W-:-:S03]  /*3840*/  UISETP.NE.AND.EX UP3, UPT, UR5, URZ, UPT, UP3 ;  /* 0x000000ff0500728c */ /* 0x000fc6000bf65330 */
[----:B------:R-:W2:Y:S08]  /*3850*/  LDC.64 R32, c[0x0][0x348] ;  /* 0x0000d200ff207b82 */ /* 0x000eb00000000a00 */
[----:B------:R-:W4:Y:S08]  /*3860*/  LDC.64 R16, c[0x0][0xb10] ;  /* 0x0002c400ff107b82 */ /* 0x000f300000000a00 */
[----:B------:R-:W1:Y:S08]  /*3870*/  LDC.64 R6, c[0x0][0xb18] ;  /* 0x0002c600ff067b82 */ /* 0x000e700000000a00 */
[----:B------:R-:W1:Y:S08]  /*3880*/  LDC.64 R4, c[0x0][0xb28] ;  /* 0x0002ca00ff047b82 */ /* 0x000e700000000a00 */
[----:B---3--:R-:W1:Y:S02]  /*3890*/  LDC R24, c[0x0][0x374] ;  /* 0x0000dd00ff187b82 */ /* 0x008e640000000800 */
.L_x_74:
[C---:B------:R-:W-:Y:S02]  /*38a0*/  LEA R0, R29.reuse, UR6, 0x3 ;  /* 0x000000061d007c11 */ /* 0x040fe4000f8e18ff */
[----:B------:R-:W-:Y:S02]  /*38b0*/  SHF.L.U32 R3, R28, 0x1f, RZ ;  /* 0x0000001f1c037819 */ /* 0x000fe400000006ff */
[----:B------:R-:W-:Y:S02]  /*38c0*/  LEA R20, R29, UR6, 0x4 ;  /* 0x000000061d147c11 */ /* 0x000fe4000f8e20ff */
[----:B---3--:R-:W3:Y:S02]  /*38d0*/  SYNCS.PHASECHK.TRANS64.TRYWAIT P0, [R0+URZ+0x50], R3 ;  /* 0x00005003000075a7 */ /* 0x008ee400080011ff */
[----:B---3--:R-:W-:Y:S05]  /*38e0*/  @!P0 BRA `(.L_x_67) ;  /* 0x0000003400188947 */ /* 0x008fea0003800000 */
.L_x_119:
[----:B------:R-:W-:Y:S01]  /*38f0*/  ISETP.GE.AND P0, PT, R72, 0x1, PT ;  /* 0x000000014800780c */ /* 0x000fe20003f06270 */
[----:B------:R-:W1:Y:S01]  /*3900*/  LDS.128 R20, [R20+0xe0] ;  /* 0x0000e00014147984 */ /* 0x000e620000000c00 */
[----:B------:R-:W-:Y:S01]  /*3910*/  ISETP.NE.U32.AND P4, PT, RZ, UR4, PT ;  /* 0x00000004ff007c0c */ /* 0x000fe2000bf85070 */
[----:B---3--:R-:W-:Y:S01]  /*3920*/  VIADD R0, R0, 0x60 ;  /* 0x0000006000007836 */ /* 0x008fe20000000000 */
[----:B------:R-:W-:Y:S02]  /*3930*/  SHF.L.U32 R26, R30, 0x1f, RZ ;  /* 0x0000001f1e1a7819 */ /* 0x000fe400000006ff */
[----:B------:R-:W-:Y:S02]  /*3940*/  ISETP.NE.AND.EX P4, PT, RZ, UR5, PT, P4 ;  /* 0x00000005ff007c0c */ /* 0x000fe4000bf85340 */
[----:B------:R-:W-:Y:S01]  /*3950*/  PRMT R0, RZ, 0x654, R0 ;  /* 0x00000654ff007816 */ /* 0x000fe20000000000 */
[----:B------:R-:W-:Y:S01]  /*3960*/  @!PT LDS RZ, [RZ] ;  /* 0x00000000fffff984 */ /* 0x000fe20000000800 */
[----:B------:R-:W-:Y:S01]  /*3970*/  @!PT LDS RZ, [RZ] ;  /* 0x00000000fffff984 */ /* 0x000fe20000000800 */
[----:B------:R-:W-:Y:S01]  /*3980*/  @!PT LDS RZ, [RZ] ;  /* 0x00000000fffff984 */ /* 0x000fe20000000800 */
[----:B------:R-:W-:Y:S01]  /*3990*/  @!PT LDS RZ, [RZ] ;  /* 0x00000000fffff984 */ /* 0x000fe20000000800 */
[----:B------:R3:W-:Y:S06]  /*39a0*/  MEMBAR.ALL.CTA ;  /* 0x0000000000007992 */ /* 0x0007ec0000008000 */
[----:B---3--:R-:W3:Y:S02]  /*39b0*/  FENCE.VIEW.ASYNC.S ;  /* 0x00000000000073c6 */ /* 0x008ee40000000000 */
[----:B---3--:R3:W-:Y:S01]  /*39c0*/  SYNCS.ARRIVE.TRANS64.RED.A1T0 RZ, [R0+URZ], RZ ;  /* 0x000000ff00ff79a7 */ /* 0x0087e200081004ff */
[----:B-1----:R-:W-:Y:S11]  /*39d0*/  LOP3.LUT P3, RZ, R22, 0x1, RZ, 0xc0, !PT ;  /* 0x0000000116ff7812 */ /* 0x002ff6000786c0ff */
[----:B------:R-:W-:Y:S02]  /*39e0*/  @!UPT UIADD3 URZ, UPT, UPT, URZ, URZ, URZ ;  /* 0x000000fffffff290 */ /* 0x000fe4000fffe0ff */
[----:B------:R-:W-:Y:S02]  /*39f0*/  @P3 MOV R13, R20 ;  /* 0x00000014000d3202 */ /* 0x000fe40000000f00 */
[----:B------:R-:W-:Y:S01]  /*3a00*/  @P3 LOP3.LUT R8, R21, 0xffff, RZ, 0xc0, !PT ;  /* 0x0000ffff15083812 */ /* 0x000fe200078ec0ff */
[----:B---3--:R-:W-:Y:S06]  /*3a10*/  @!P0 BRA `(.L_x_68) ;  /* 0x0000000000a48947 */ /* 0x008fec0003800000 */
[----:B------:R-:W-:Y:S01]  /*3a20*/  IMAD.HI.U32 R31, R24, R7, RZ ;  /* 0x00000007181f7227 */ /* 0x000fe200078e00ff */
[----:B------:R-:W-:Y:S02]  /*3a30*/  ISETP.NE.AND P0, PT, R6, 0x1, PT ;  /* 0x000000010600780c */ /* 0x000fe40003f05270 */
[----:B------:R-:W-:Y:S01]  /*3a40*/  ISETP.NE.AND P2, PT, R72, 0x1, PT ;  /* 0x000000014800780c */ /* 0x000fe20003f45270 */
[----:B----4-:R-:W-:Y:S01]  /*3a50*/  IMAD.HI.U32 R34, R19, R16, RZ ;  /* 0x0000001013227227 */ /* 0x010fe200078e00ff */
[----:B------:R-:W-:Y:S02]  /*3a60*/  SHF.R.U32.HI R31, RZ, R18, R31 ;  /* 0x00000012ff1f7219 */ /* 0x000fe4000001161f */
[----:B------:R-:W-:Y:S01]  /*3a70*/  ISETP.NE.AND P5, PT, R2, 0x1, PT ;  /* 0x000000010200780c */ /* 0x000fe20003fa5270 */
[----:B------:R-:W-:Y:S01]  /*3a80*/  IMAD.HI.U32 R36, R13, R16, RZ ;  /* 0x000000100d247227 */ /* 0x000fe200078e00ff */
[----:B------:R-:W-:Y:S02]  /*3a90*/  SHF.R.U32.HI R34, RZ, R17, R34 ;  /* 0x00000011ff227219 */ /* 0x000fe40000011622 */
[----:B------:R-:W-:Y:S01]  /*3aa0*/  SEL R3, R24, R31, !P0 ;  /* 0x0000001f18037207 */ /* 0x000fe20004000000 */
[C---:B------:R-:W-:Y:S01]  /*3ab0*/  IMAD.HI.U32 R31, R8.reuse, R7, RZ ;  /* 0x00000007081f7227 */ /* 0x040fe200078e00ff */
[----:B------:R-:W-:Y:S02]  /*3ac0*/  SEL R11, R19, R34, !P5 ;  /* 0x00000022130b7207 */ /* 0x000fe40006800000 */
[----:B------:R-:W-:Y:S01]  /*3ad0*/  SHF.R.U32.HI R36, RZ, R17, R36 ;  /* 0x00000011ff247219 */ /* 0x000fe20000011624 */
[----:B------:R-:W-:Y:S01]  /*3ae0*/  IMAD.HI.U32 R38, R3, R4, RZ ;  /* 0x0000000403267227 */ /* 0x000fe200078e00ff */
[----:B------:R-:W-:Y:S03]  /*3af0*/  SHF.R.U32.HI R31, RZ, R18, R31 ;  /* 0x00000012ff1f7219 */ /* 0x000fe6000001161f */
[----:B------:R-:W-:Y:S01]  /*3b00*/  IMAD.HI.U32 R34, R11, R4, RZ ;  /* 0x000000040b227227 */ /* 0x000fe200078e00ff */
[----:B------:R-:W-:Y:S02]  /*3b10*/  @P2 SHF.R.U32.HI R3, RZ, R5, R38 ;  /* 0x00000005ff032219 */ /* 0x000fe40000011626 */
[----:B------:R-:W-:Y:S02]  /*3b20*/  SEL R9, R8, R31, !P0 ;  /* 0x0000001f08097207 */ /* 0x000fe40004000000 */
[----:B------:R-:W-:Y:S01]  /*3b30*/  @P2 SHF.R.U32.HI R11, RZ, R5, R34 ;  /* 0x00000005ff0b2219 */ /* 0x000fe20000011622 */
[C---:B------:R-:W-:Y:S01]  /*3b40*/  IMAD R10, R72.reuse, R3, RZ ;  /* 0x00000003480a7224 */ /* 0x040fe200078e02ff */
[----:B------:R-:W-:Y:S01]  /*3b50*/  SEL R3, R13, R36, !P5 ;  /* 0x000000240d037207 */ /* 0x000fe20006800000 */
[C---:B------:R-:W-:Y:S03]  /*3b60*/  IMAD.HI.U32 R14, R9.reuse, R4, RZ ;  /* 0x00000004090e7227 */ /* 0x040fe600078e00ff */
[----:B------:R-:W-:Y:S01]  /*3b70*/  ISETP.GE.AND P0, PT, R9, R10, PT ;  /* 0x0000000a0900720c */ /* 0x000fe20003f06270 */
[C---:B------:R-:W-:Y:S01]  /*3b80*/  IMAD R12, R72.reuse, R11, RZ ;  /* 0x0000000b480c7224 */ /* 0x040fe200078e02ff */
[-C--:B------:R-:W-:Y:S04]  /*3b90*/  SHF.R.U32.HI R14, RZ, R5.reuse, R14 ;  /* 0x00000005ff0e7219 */ /* 0x080fe8000001160e */
[----:B------:R-:W-:Y:S02]  /*3ba0*/  ISETP.GE.OR P0, PT, R3, R12, P0 ;  /* 0x0000000c0300720c */ /* 0x000fe40000706670 */
[----:B------:R-:W-:Y:S05]  /*3bb0*/  SEL R15, R9, R14, !P2 ;  /* 0x0000000e090f7207 */ /* 0x000fea0005000000 */
[----:B------:R-:W-:Y:S04]  /*3bc0*/  IMAD.MOV R14, RZ, RZ, -R15 ;  /* 0x000000ffff0e7224 */ /* 0x000fe800078e0a0f */
[----:B------:R-:W-:Y:S02]  /*3bd0*/  IMAD R14, R72, R14, R9 ;  /* 0x0000000e480e7224 */ /* 0x000fe400078e0209 */
[C---:B------:R-:W-:Y:S05]  /*3be0*/  @!P0 IMAD.HI.U32 R10, R3.reuse, R4, RZ ;  /* 0x00000004030a8227 */ /* 0x040fea00078e00ff */
[----:B------:R-:W-:Y:S04]  /*3bf0*/  @!P0 SHF.R.U32.HI R10, RZ, R5, R10 ;  /* 0x00000005ff0a8219 */ /* 0x000fe8000001160a */
[----:B------:R-:W-:Y:S01]  /*3c00*/  @!P0 SEL R0, R3, R10, !P2 ;  /* 0x0000000a03008207 */ /* 0x000fe20005000000 */
[----:B------:R-:W-:Y:S03]  /*3c10*/  IMAD.MOV R10, RZ, RZ, -R3 ;  /* 0x000000ffff0a7224 */ /* 0x000fe600078e0a03 */
[----:B------:R-:W-:Y:S01]  /*3c20*/  @!P0 IADD3 R15, PT, PT, R15, -R0, RZ ;  /* 0x800000000f0f8210 */ /* 0x000fe20007ffe0ff */
[----:B------:R-:W-:Y:S01]  /*3c30*/  @!P0 IMAD R0, R11, R14, R0 ;  /* 0x0000000e0b008224 */ /* 0x000fe200078e0200 */
[----:B------:R-:W-:Y:S01]  /*3c40*/  IADD3 R11, PT, PT, -R9, RZ, RZ ;  /* 0x000000ff090b7210 */ /* 0x000fe20007ffe1ff */
[----:B------:R-:W-:Y:S02]  /*3c50*/  IMAD R13, R2, R10, R13 ;  /* 0x0000000a020d7224 */ /* 0x000fe400078e020d */
[----:B------:R-:W-:Y:S02]  /*3c60*/  @!P0 IMAD R9, R15, R72, R3 ;  /* 0x000000480f098224 */ /* 0x000fe400078e0203 */
[----:B------:R-:W-:Y:S02]  /*3c70*/  @!P0 IMAD.MOV.U32 R3, RZ, RZ, R0 ;  /* 0x000000ffff038224 */ /* 0x000fe400078e0000 */
[----:B------:R-:W-:Y:S02]  /*3c80*/  IMAD R8, R6, R11, R8 ;  /* 0x0000000b06087224 */ /* 0x000fe400078e0208 */
[----:B------:R-:W-:Y:S02]  /*3c90*/  IMAD R13, R3, R2, R13 ;  /* 0x00000002030d7224 */ /* 0x000fe400078e020d */
[----:B------:R-:W-:Y:S02]  /*3ca0*/  IMAD R8, R9, R6, R8 ;  /* 0x0000000609087224 */ /* 0x000fe400078e0208 */
.L_x_68:
[----:B------:R-:W-:Y:S05]  /*3cb0*/  BRA.U UP1, `(.L_x_69) ;  /* 0x0000000101107547 */ /* 0x000fea000b800000 */
[----:B------:R-:W-:Y:S04]  /*3cc0*/  MOV R0, UR13 ;  /* 0x0000000d00007c02 */ /* 0x000fe80008000f00 */
[----:B------:R-:W-:Y:S04]  /*3cd0*/  SHF.L.U32 R3, R0, 0x1f, RZ ;  /* 0x0000001f00037819 */ /* 0x000fe800000006ff */
[----:B------:R-:W1:Y:S02]  /*3ce0*/  SYNCS.PHASECHK.TRANS64.TRYWAIT P0, [UR6+0x48], R3 ;  /* 0x00004803ff0075a7 */ /* 0x000e640008001106 */
[----:B-1----:R-:W-:Y:S05]  /*3cf0*/  @!P0 BRA `(.L_x_70) ;  /* 0x0000003000288947 */ /* 0x002fea0003800000 */
.L_x_69:
[----:B------:R-:W-:Y:S05]  /*3d00*/  BRA.U !UP3, `(.L_x_71) ;  /* 0x000000010b347547 */ /* 0x000fea000b800000 */
[----:B------:R-:W-:Y:S01]  /*3d10*/  UPLOP3.LUT UP0, UPT, UPT, UPT, UP2, 0x80, 0x8 ;  /* 0x000000000008789c */ /* 0x000fe20003f0f020 */
[----:B-1----:R-:W-:Y:S02]  /*3d20*/  HFMA2 R0, -RZ, RZ, 0, 5.9604644775390625e-08 ;  /* 0x00000001ff007431 */ /* 0x002fe400000001ff */
[----:B------:R-:W-:Y:S03]  /*3d30*/  IMAD.MOV.U32 R164, RZ, RZ, 0x1 ;  /* 0x00000001ffa47424 */ /* 0x000fe600078e00ff */
[----:B------:R-:W-:Y:S05]  /*3d40*/  PLOP3.LUT P0, PT, PT, PT, UP0, 0x80, 0x8 ;  /* 0x000000000008781c */ /* 0x000fea0003f0f008 */
[----:B------:R-:W1:Y:S01]  /*3d50*/  @UP0 LDCU.64 UR8, c[0x0][0x888] ;  /* 0x00011100ff0807ac */ /* 0x000e620008000a00 */
[----:B------:R-:W-:Y:S07]  /*3d60*/  @UP0 UIMAD UR7, UR36, UR4, URZ ;  /* 0x00000004240702a4 */ /* 0x000fee000f8e02ff */
[----:B------:R-:W-:Y:S01]  /*3d70*/  @!P0 PRMT R164, R0, 0x7610, R164 ;  /* 0x0000761000a48816 */ /* 0x000fe200000000a4 */
[----:B-1----:R-:W-:Y:S03]  /*3d80*/  @UP0 UIMAD.WIDE UR8, UR7, 0x4, UR8 ;  /* 0x00000004070808a5 */ /* 0x002fe6000f8e0208 */
[----:B------:R-:W1:Y:S03]  /*3d90*/  @!UP0 LDCU UR7, c[0x0][0x880] ;  /* 0x00011000ff0787ac */ /* 0x000e660008000800 */
[----:B------:R-:W-:Y:S01]  /*3da0*/  IMAD.U32 R10, RZ, RZ, UR8 ;  /* 0x00000008ff0a7e24 */ /* 0x000fe2000f8e00ff */
[----:B------:R-:W-:Y:S05]  /*3db0*/  MOV R11, UR9 ;  /* 0x00000009000b7c02 */ /* 0x000fea0008000f00 */
[----:B-----5:R3:W5:Y:S02]  /*3dc0*/  @P0 LDG.E R81, desc[UR40][R10.64] ;  /* 0x000000280a510981 */ /* 0x020764000c1e1900 */
[----:B-1-3--:R-:W-:Y:S07]  /*3dd0*/  @!P0 IMAD.U32 R81, RZ, RZ, UR7 ;  /* 0x00000007ff518e24 */ /* 0x00afee000f8e00ff */
.L_x_71:
[----:B-----5:R-:W-:Y:S01]  /*3de0*/  @!P4 FSETP.EQ.AND P5, PT, R81, RZ, PT ;  /* 0x000000ff5100c20b */ /* 0x020fe20003fa2000 */
[----:B------:R-:W-:Y:S01]  /*3df0*/  @!UPT UIADD3 URZ, UPT, UPT, URZ, URZ, URZ ;  /* 0x000000fffffff290 */ /* 0x000fe2000fffe0ff */
[----:B------:R-:W-:Y:S11]  /*3e00*/  @!P4 BRA `(.L_x_72) ;  /* 0x000000000014c947 */ /* 0x000ff60003800000 */
[----:B------:R-:W-:Y:S02]  /*3e10*/  LOP3.LUT P0, RZ, R164, 0xff, RZ, 0xc0, !PT ;  /* 0x000000ffa4ff7812 */ /* 0x000fe4000780c0ff */
[----:B------:R-:W-:Y:S04]  /*3e20*/  PLOP3.LUT P5, PT, PT, PT, UP0, 0x80, 0x8 ;  /* 0x000000000008781c */ /* 0x000fe80003faf008 */
[----:B------:R-:W-:Y:S07]  /*3e30*/  PLOP3.LUT P5, PT, P5, PT, PT, 0x8, 0x80 ;  /* 0x000000000080781c */ /* 0x000fee0002fae170 */
[----:B------:R-:W-:Y:S11]  /*3e40*/  @P0 FSETP.EQ.AND P5, PT, R81, RZ, PT ;  /* 0x000000ff5100020b */ /* 0x000ff60003fa2000 */
[----:B------:R-:W-:Y:S02]  /*3e50*/  @!UPT UIADD3 URZ, UPT, UPT, URZ, URZ, URZ ;  /* 0x000000fffffff290 */ /* 0x000fe4000fffe0ff */
.L_x_72:
[----:B------:R-:W3:Y:S01]  /*3e60*/  SYNCS.PHASECHK.TRANS64.TRYWAIT P4, [UR6+0x38], R26 ;  /* 0x0000381aff0075a7 */ /* 0x000ee20008081106 */
[----:B------:R-:W-:Y:S01]  /*3e70*/  @P3 SHF.R.U32.HI R27, RZ, 0x10, R21 ;  /* 0x00000010ff1b3819 */ /* 0x000fe20000011615 */
[----:B------:R-:W-:Y:S01]  /*3e80*/  VIADD R29, R29, 0x1 ;  /* 0x000000011d1d7836 */ /* 0x000fe20000000000 */
[----:B------:R-:W5:Y:S08]  /*3e90*/  LDC.64 R14, c[0x0][0xb10] ;  /* 0x0002c400ff0e7b82 */ /* 0x000f700000000a00 */
[----:B------:R-:W2:Y:S08]  /*3ea0*/  LDC.64 R10, c[0x0][0xb18] ;  /* 0x0002c600ff0a7b82 */ /* 0x000eb00000000a00 */
[----:B-1----:R-:W1:Y:S08]  /*3eb0*/  @!P1 LDC R0, c[0x0][0xb20] ;  /* 0x0002c800ff009b82 */ /* 0x002e700000000800 */
[----:B------:R-:W4:Y:S01]  /*3ec0*/  @!P1 LDC R3, c[0x0][0xb0c] ;  /* 0x0002c300ff039b82 */ /* 0x000f220000000800 */
[----:B-----5:R-:W-:Y:S05]  /*3ed0*/  @!P1 IMAD.HI.U32 R14, R13, R14, RZ ;  /* 0x0000000e0d0e9227 */ /* 0x020fea00078e00ff */
[----:B------:R-:W-:Y:S01]  /*3ee0*/  @!P1 SHF.R.U32.HI R14, RZ, R15, R14 ;  /* 0x0000000fff0e9219 */ /* 0x000fe2000001160e */
[----:B--2---:R-:W-:Y:S01]  /*3ef0*/  @!P1 IMAD.HI.U32 R11, R8, R11, RZ ;  /* 0x0000000b080b9227 */ /* 0x004fe200078e00ff */
[----:B------:R-:W-:Y:S04]  /*3f00*/  @!P1 ISETP.NE.AND P0, PT, R10, 0x1, PT ;  /* 0x000000010a00980c */ /* 0x000fe80003f05270 */
[----:B-1----:R-:W-:Y:S02]  /*3f10*/  @!P1 SHF.R.U32.HI R9, RZ, R0, R11 ;  /* 0x00000000ff099219 */ /* 0x002fe4000001160b */
[----:B----4-:R-:W-:Y:S02]  /*3f20*/  @!P1 ISETP.NE.AND P2, PT, R3, 0x1, PT ;  /* 0x000000010300980c */ /* 0x010fe40003f45270 */
[----:B------:R-:W-:Y:S02]  /*3f30*/  @!P1 SEL R9, R8, R9, !P0 ;  /* 0x0000000908099207 */ /* 0x000fe40004000000 */
[----:B------:R-:W-:Y:S02]  /*3f40*/  ELECT P0, URZ, PT ;  /* 0x0000000000ff782f */ /* 0x000fe40003800000 */
[----:B------:R-:W-:Y:S05]  /*3f50*/  @!P1 SEL R14, R13, R14, !P2 ;  /* 0x0000000e0d0e9207 */ /* 0x000fea0005000000 */
[----:B------:R-:W-:Y:S02]  /*3f60*/  @!P1 IMAD.IADD R0, R9, 0x1, -R14 ;  /* 0x0000000109009824 */ /* 0x000fe400078e0a0e */
[----:B------:R-:W-:Y:S02]  /*3f70*/  @!P1 IMAD.IADD R9, R14, 0x1, -R9 ;  /* 0x000000010e099824 */ /* 0x000fe400078e0a09 */
[----:B------:R-:W-:Y:S02]  /*3f80*/  @!P1 IMAD R13, R0, R3, R13 ;  /* 0x00000003000d9224 */ /* 0x000fe400078e020d */
[----:B------:R-:W-:Y:S01]  /*3f90*/  @!P1 IMAD R8, R9, R10, R8 ;  /* 0x0000000a09089224 */ /* 0x000fe200078e0208 */
[----:B---3--:R-:W-:Y:S06]  /*3fa0*/  @!P4 BRA `(.L_x_73) ;  /* 0x0000002c0094c947 */ /* 0x008fec0003800000 */
.L_x_122:
[----:B------:R-:W-:Y:S01]  /*3fb0*/  PLOP3.LUT P5, PT, P5, P0, PT, 0xf2, 0x2f ;  /* 0x00000000002f781c */ /* 0x000fe20002fa1e72 */
[----:B------:R-:W-:Y:S01]  /*3fc0*/  UMOV UR14, 0x0 ;  /* 0x00000000000e7882 */ /* 0x000fe20000000000 */
[----:B------:R-:W-:Y:S01]  /*3fd0*/  LOP3.LUT R30, R30, 0x1, RZ, 0x3c, !PT ;  /* 0x000000011e1e7812 */ /* 0x000fe200078e3cff */
[----:B------:R-:W-:Y:S01]  /*3fe0*/  UMOV UR15, 0x10000000 ;  /* 0x10000000000f7882 */ /* 0x000fe20000000000 */
[----:B------:R-:W-:Y:S01]  /*3ff0*/  UMOV UR12, UR36 ;  /* 0x00000024000c7c82 */ /* 0x000fe20008000000 */
[----:B------:R-:W-:Y:S08]  /*4000*/  @P3 R2UR UR36, R27 ;  /* 0x000000001b2432ca */ /* 0x000ff000000e0000 */
[----:B-1----:R-:W-:Y:S01]  /*4010*/  @!P5 IADD3 R3, P0, PT, R32, 0x580, RZ ;  /* 0x000005802003d810 */ /* 0x002fe20007f1e0ff */
[----:B------:R-:W-:Y:S01]  /*4020*/  @!P5 IMAD.SHL.U32 R155, R155, 0x40, RZ ;  /* 0x000000409b9bd824 */ /* 0x000fe200078e00ff */
[----:B------:R-:W-:Y:S01]  /*4030*/  VOTEU.ALL UP1, P5 ;  /* 0x0000000000ff7886 */ /* 0x000fe20002820000 */
[----:B------:R-:W-:Y:S01]  /*4040*/  @!P5 IMAD.SHL.U32 R165, R165, 0x80, RZ ;  /* 0x00000080a5a5d824 */ /* 0x000fe200078e00ff */
[----:B------:R-:W-:Y:S01]  /*4050*/  @!P5 R2UR UR8, R3 ;  /* 0x000000000308d2ca */ /* 0x000fe200000e0000 */
[----:B------:R-:W-:Y:S01]  /*4060*/  @!P5 IMAD.X R0, RZ, RZ, R33, P0 ;  /* 0x000000ffff00d224 */ /* 0x000fe200000e0621 */
[----:B------:R-:W-:Y:S01]  /*4070*/  @!P5 R2UR UR10, R155 ;  /* 0x000000009b0ad2ca */ /* 0x000fe200000e0000 */
[----:B------:R-:W-:Y:S01]  /*4080*/  @!UP1 UIADD3 UR9, UPT, UPT, UR6, 0x30, URZ ;  /* 0x0000003006099890 */ /* 0x000fe2000fffe0ff */
[----:B------:R-:W-:Y:S01]  /*4090*/  @!P5 R2UR UR11, R165 ;  /* 0x00000000a50bd2ca */ /* 0x000fe200000e0000 */
[----:B------:R-:W-:Y:S01]  /*40a0*/  IMAD.IADD R155, R8, 0x1, R143 ;  /* 0x00000001089b7824 */ /* 0x000fe200078e028f */
[----:B------:R-:W-:Y:S01]  /*40b0*/  @!P5 R2UR UR7, R0 ;  /* 0x000000000007d2ca */ /* 0x000fe200000e0000 */
[----:B------:R-:W-:Y:S01]  /*40c0*/  IMAD.IADD R165, R13, 0x1, R154 ;  /* 0x000000010da57824 */ /* 0x000fe200078e029a */
[C---:B------:R-:W-:Y:S04]  /*40d0*/  ISETP.NE.AND P0, PT, R29.reuse, 0x2, PT ;  /* 0x000000021d00780c */ /* 0x040fe80003f05270 */
[----:B------:R-:W-:Y:S01]  /*40e0*/  SEL R3, RZ, 0x1, P0 ;  /* 0x00000001ff037807 */ /* 0x000fe20000000000 */
[----:B------:R-:W-:Y:S01]  /*40f0*/  IMAD.U32 R10, RZ, RZ, UR8 ;  /* 0x00000008ff0a7e24 */ /* 0x000fe2000f8e00ff */
[----:B------:R-:W-:Y:S01]  /*4100*/  @!UP1 UIADD3 UR8, UPT, UPT, UR6, 0x200, URZ ;  /* 0x0000020006089890 */ /* 0x000fe2000fffe0ff */
[----:B------:R-:W-:Y:S01]  /*4110*/  SEL R29, R29, RZ, P0 ;  /* 0x000000ff1d1d7207 */ /* 0x000fe20000000000 */
[----:B------:R-:W-:Y:S01]  /*4120*/  VOTEU.ALL UP1, P5 ;  /* 0x0000000000ff7886 */ /* 0x000fe20002820000 */
[----:B------:R-:W-:Y:S02]  /*4130*/  LOP3.LUT R28, R28, R3, RZ, 0x3c, !PT ;  /* 0x000000031c1c7212 */ /* 0x000fe400078e3cff */
[----:B------:R-:W-:Y:S01]  /*4140*/  IMAD.U32 R11, RZ, RZ, UR7 ;  /* 0x00000007ff0b7e24 */ /* 0x000fe2000f8e00ff */
[----:B------:R-:W-:Y:S04]  /*4150*/  @!P5 R2UR UR16, R10 ;  /* 0x000000000a10d2ca */ /* 0x000fe800000e0000 */
[----:B------:R-:W-:Y:S11]  /*4160*/  @!P5 R2UR UR17, R11 ;  /* 0x000000000b11d2ca */ /* 0x000ff600000e0000 */
[----:B------:R-:W-:Y:S02]  /*4170*/  @!UPT UIADD3 URZ, UPT, UPT, URZ, URZ, URZ ;  /* 0x000000fffffff290 */ /* 0x000fe4000fffe0ff */
[----:B------:R3:W-:Y:S01]  /*4180*/  @!UP1 UTMALDG.3D [UR8], [UR16], desc[UR14] ;  /* 0x00000e08100095b4 */ /* 0x0007e20008011000 */
[----:B------:R3:W-:Y:S01]  /*4190*/  @!P5 SYNCS.ARRIVE.TRANS64.RED.A0TR RZ, [UR6+0x30], R25 ;  /* 0x00003019ffffd9a7 */ /* 0x0007e20008300406 */
[----:B------:R-:W-:Y:S01]  /*41a0*/  UPLOP3.LUT UP1, UPT, UPT, UPT, UPT, 0x80, 0x8 ;  /* 0x000000000008789c */ /* 0x000fe20003f2f070 */
[----:B------:R-:W-:Y:S01]  /*41b0*/  SYNCS.ARRIVE.TRANS64.RED.A1T0 RZ, [UR37], RZ ;  /* 0x000000ffffff79a7 */ /* 0x000fe20008100425 */
[----:B------:R-:W-:Y:S09]  /*41c0*/  @P3 BRA `(.L_x_74) ;  /* 0xfffffff400b43947 */ /* 0x000ff2000383ffff */
[----:B------:R-:W-:Y:S07]  /*41d0*/  MOV R0, UR6 ;  /* 0x0000000600007c02 */ /* 0x000fee0008000f00 */
.L_x_75:
[----:B-1----:R-:W-:-:S04]  /*41e0*/  SHF.L.U32 R3, R30, 0x1f, RZ ;  /* 0x0000001f1e037819 */ /* 0x002fc800000006ff */
[----:B------:R1:W2:Y:S03]  /*41f0*/  SYNCS.PHASECHK.TRANS64.TRYWAIT P0, [R0+URZ+0x38], R3 ;  /* 0x00003803000075a7 */ /* 0x0002a600080011ff */
[----:B--2---:R-:W-:Y:S05]  /*4200*/  @!P0 NANOSLEEP.SYNCS 0x989680 ;  /* 0x009896800000895d */ /* 0x004fea0003900000 */
[----:B------:R-:W2:Y:S02]  /*4210*/  @!P0 SYNCS.PHASECHK.TRANS64 P0, [R0+URZ+0x38], R3 ;  /* 0x00003803000085a7 */ /* 0x000ea400080010ff */
[----:B--23--:R-:W-:Y:S05]  /*4220*/  @P0 EXIT ;  /* 0x000000000000094d */ /* 0x00cfea0003800000 */
[----:B------:R-:W-:Y:S05]  /*4230*/  BRA `(.L_x_75) ;  /* 0xfffffffc00e87947 */ /* 0x000fea000383ffff */
.L_x_66:
[----:B------:R-:W-:-:S06]  /*4240*/  UISETP.GE.AND UP1, UPT, UR8, 0x4, UPT ;  /* 0x000000040800788c */ /* 0x000fcc000bf26270 */
[----:B------:R-:W-:-:S13]  /*4250*/  PLOP3.LUT P0, PT, PT, PT, UP1, 0x80, 0x8 ;  /* 0x000000000008781c */ /* 0x000fda0003f0f018 */
[----:B------:R-:W-:Y:S05]  /*4260*/  @!P0 EXIT ;  /* 0x000000000000894d */ /* 0x000fea0003800000 */
[----:B------:R-:W-:Y:S01]  /*4270*/  BAR.SYNC.DEFER_BLOCKING 0x6, 0xa0 ;  /* 0x0182800000007b1d */ /* 0x000fe20000010000 */
[C---:B------:R-:W-:Y:S02]  /*4280*/  IMAD.SHL.U32 R3, R166.reuse, 0x40, RZ ;  /* 0x00000040a6037824 */ /* 0x040fe400078e00ff */
[----:B------:R-:W-:Y:S02]  /*4290*/  HFMA2 R76, -RZ, RZ, 0, 0 ;  /* 0x00000000ff4c7431 */ /* 0x000fe400000001ff */
[C---:B------:R-:W-:Y:S01]  /*42a0*/  IMAD.SHL.U32 R168, R166.reuse, 0x8, RZ ;  /* 0x00000008a6a87824 */ /* 0x040fe200078e00ff */
[----:B------:R-:W-:Y:S01]  /*42b0*/  CS2R R174, SRZ ;  /* 0x0000000000ae7805 */ /* 0x000fe2000001ff00 */
[----:B------:R-:W-:Y:S01]  /*42c0*/  IMAD.U32 R79, R166, 0x10000, RZ ;  /* 0x00010000a64f7824 */ /* 0x000fe200078e00ff */
[----:B------:R-:W-:Y:S01]  /*42d0*/  UMOV UR43, 0x400 ;  /* 0x00000400002b7882 */ /* 0x000fe20000000000 */
[----:B------:R-:W-:Y:S01]  /*42e0*/  LOP3.LUT R5, R3, 0x180, RZ, 0xc0, !PT ;  /* 0x0000018003057812 */ /* 0x000fe200078ec0ff */
[----:B------:R-:W-:Y:S01]  /*42f0*/  ULEA UR43, UR37, UR43, 0x18 ;  /* 0x0000002b252b7291 */ /* 0x000fe2000f8ec0ff */
[----:B------:R-:W1:Y:S01]  /*4300*/  LDC R167, c[0x0][0x370] ;  /* 0x0000dc00ffa77b82 */ /* 0x000e620000000800 */
[----:B------:R-:W-:Y:S01]  /*4310*/  LOP3.LUT R79, R79, 0x600000, RZ, 0xc0, !PT ;  /* 0x006000004f4f7812 */ /* 0x000fe200078ec0ff */
[----:B------:R-:W-:Y:S01]  /*4320*/  IMAD.MOV.U32 R181, RZ, RZ, RZ ;  /* 0x000000ffffb57224 */ /* 0x000fe200078e00ff */
[----:B------:R-:W-:Y:S01]  /*4330*/  LOP3.LUT R168, R5, 0x30, R168, 0xf8, !PT ;  /* 0x0000003005a87812 */ /* 0x000fe200078ef8a8 */
[----:B------:R-:W-:Y:S01]  /*4340*/  UIADD3 UR4, UPT, UPT, UR43, 0x2200, URZ ;  /* 0x000022002b047890 */ /* 0x000fe2000fffe0ff */
[----:B------:R-:W-:Y:S01]  /*4350*/  IMAD.MOV.U32 R173, RZ, RZ, RZ ;  /* 0x000000ffffad7224 */ /* 0x000fe200078e00ff */
[----:B------:R-:W2:Y:S01]  /*4360*/  LDCU.64 UR46, c[0x0][0x348] ;  /* 0x00006900ff2e77ac */ /* 0x000ea20008000a00 */
[----:B------:R-:W-:Y:S01]  /*4370*/  LOP3.LUT R168, R168, 0x1e40, R3, 0xf8, !PT ;  /* 0x00001e40a8a87812 */ /* 0x000fe200078ef803 */
[----:B------:R-:W4:Y:S01]  /*4380*/  LDC R74, c[0x0][0xb0c] ;  /* 0x0002c300ff4a7b82 */ /* 0x000f220000000800 */
[----:B------:R-:W-:Y:S01]  /*4390*/  IMAD.SHL.U32 R3, R166, 0x10, RZ ;  /* 0x00000010a6037824 */ /* 0x000fe200078e00ff */
[----:B------:R-:W-:Y:S01]  /*43a0*/  MOV R179, UR4 ;  /* 0x0000000400b37c02 */ /* 0x000fe20008000f00 */
[----:B------:R-:W1:Y:S03]  /*43b0*/  LDCU.64 UR38, c[0x0][0x888] ;  /* 0x00011100ff2677ac */ /* 0x000e660008000a00 */
[C---:B------:R-:W-:Y:S01]  /*43c0*/  LOP3.LUT R5, R3.reuse, 0x20, RZ, 0xc0, !PT ;  /* 0x0000002003057812 */ /* 0x040fe200078ec0ff */
[----:B------:R-:W3:Y:S01]  /*43d0*/  LDS R0, [UR43+0x100] ;  /* 0x0001002bff007984 */ /* 0x000ee20008000800 */
[----:B------:R-:W1:Y:S01]  /*43e0*/  LDC R170, c[0x0][0xb20] ;  /* 0x0002c800ffaa7b82 */ /* 0x000e620000000800 */
[----:B------:R-:W-:Y:S01]  /*43f0*/  LOP3.LUT R3, R3, 0x40, RZ, 0xc0, !PT ;  /* 0x0000004003037812 */ /* 0x000fe200078ec0ff */
[----:B------:R-:W-:-:S06]  /*4400*/  UIADD3 UR42, UPT, UPT, UR43, 0x200, URZ ;  /* 0x000002002b2a7890 */ /* 0x000fcc000fffe0ff */
[----:B------:R-:W1:Y:S08]  /*4410*/  LDC R73, c[0x0][0xb30] ;  /* 0x0002cc00ff497b82 */ /* 0x000e700000000800 */
[----:B------:R-:W1:Y:S08]  /*4420*/  LDC.64 R152, c[0x0][0xb10] ;  /* 0x0002c400ff987b82 */ /* 0x000e700000000a00 */
[----:B------:R-:W1:Y:S08]  /*4430*/  LDC.64 R70, c[0x0][0xb18] ;  /* 0x0002c600ff467b82 */ /* 0x000e700000000a00 */
[----:B------:R-:W1:Y:S01]  /*4440*/  LDC.64 R148, c[0x0][0x888] ;  /* 0x00022200ff947b82 */ /* 0x000e620000000a00 */
[----:B---3--:R-:W-:-:S07]  /*4450*/  IMAD.IADD R79, R0, 0x1, R79 ;  /* 0x00000001004f7824 */ /* 0x008fce00078e024f */
[----:B------:R-:W3:Y:S01]  /*4460*/  LDC.64 R68, c[0x0][0xb28] ;  /* 0x0002ca00ff447b82 */ /* 0x000ee20000000a00 */
[----:B------:R-:W-:-:S05]  /*4470*/  VIADD R0, R168, UR43 ;  /* 0x0000002ba8007c36 */ /* 0x000fca0008000000 */
[--C-:B------:R-:W-:Y:S02]  /*4480*/  IADD3 R178, PT, PT, -R5, 0x200, R0.reuse ;  /* 0x0000020005b27810 */ /* 0x100fe40007ffe100 */
[----:B------:R-:W1:Y:S01]  /*4490*/  LDC.64 R150, c[0x0][0x890] ;  /* 0x00022400ff967b82 */ /* 0x000e620000000a00 */
[----:B------:R-:W-:Y:S02]  /*44a0*/  IADD3 R177, PT, PT, -R3, 0x200, R0 ;  /* 0x0000020003b17810 */ /* 0x000fe40007ffe100 */
[----:B------:R-:W-:-:S05]  /*44b0*/  IMAD.IADD R176, R178, 0x1, -R3 ;  /* 0x00000001b2b07824 */ /* 0x000fca00078e0a03 */
[----:B------:R-:W1:Y:S08]  /*44c0*/  LDC.64 R146, c[0x0][0x8b0] ;  /* 0x00022c00ff927b82 */ /* 0x000e700000000a00 */
[----:B------:R-:W1:Y:S08]  /*44d0*/  LDC.64 R144, c[0x0][0x8a8] ;  /* 0x00022a00ff907b82 */ /* 0x000e700000000a00 */
[----:B--2-4-:R-:W1:Y:S02]  /*44e0*/  LDC R172, c[0x0][0x374] ;  /* 0x0000dd00ffac7b82 */ /* 0x014e640000000800 */
.L_x_93:
[C---:B------:R-:W-:Y:S02]  /*44f0*/  LEA R0, R181.reuse, UR43, 0x3 ;  /* 0x0000002bb5007c11 */ /* 0x040fe4000f8e18ff */
[----:B------:R-:W-:Y:S02]  /*4500*/  SHF.L.U32 R3, R174, 0x1f, RZ ;  /* 0x0000001fae037819 */ /* 0x000fe400000006ff */
[----:B------:R-:W-:Y:S02]  /*4510*/  LEA R16, R181, UR43, 0x4 ;  /* 0x0000002bb5107c11 */ /* 0x000fe4000f8e20ff */
[----:B--2---:R-:W2:Y:S02]  /*4520*/  SYNCS.PHASECHK.TRANS64.TRYWAIT P0, [R0+URZ+0x50], R3 ;  /* 0x00005003000075a7 */ /* 0x004ea400080011ff */
[----:B-12---:R-:W-:Y:S05]  /*4530*/  @!P0 BRA `(.L_x_76) ;  /* 0x0000002800488947 */ /* 0x006fea0003800000 */
.L_x_123:
[----:B------:R-:W4:Y:S01]  /*4540*/  LDC.64 R12, c[0x0][0xb10] ;  /* 0x0002c400ff0c7b82 */ /* 0x000f220000000a00 */
[----:B------:R-:W3:Y:S01]  /*4550*/  LDS.128 R16, [R16+0xe0] ;  /* 0x0000e00010107984 */ /* 0x000ee20000000c00 */
[----:B-1----:R-:W-:Y:S01]  /*4560*/  ISETP.NE.AND P1, PT, R73, 0x1, PT ;  /* 0x000000014900780c */ /* 0x002fe20003f25270 */
[----:B--2---:R-:W-:Y:S01]  /*4570*/  VIADD R0, R0, 0x60 ;  /* 0x0000006000007836 */ /* 0x004fe20000000000 */
[----:B------:R-:W-:Y:S04]  /*4580*/  ISETP.GE.AND P0, PT, R72, 0x1, PT ;  /* 0x000000014800780c */ /* 0x000fe80003f06270 */
[----:B------:R-:W1:Y:S01]  /*4590*/  LDC.64 R10, c[0x0][0xb18] ;  /* 0x0002c600ff0a7b82 */ /* 0x000e620000000a00 */
[----:B------:R-:W-:Y:S01]  /*45a0*/  PRMT R0, RZ, 0x654, R0 ;  /* 0x00000654ff007816 */ /* 0x000fe20000000000 */
[----:B------:R-:W-:Y:S01]  /*45b0*/  @!PT LDS RZ, [RZ] ;  /* 0x00000000fffff984 */ /* 0x000fe20000000800 */
[----:B------:R-:W-:Y:S01]  /*45c0*/  @!PT LDS RZ, [RZ] ;  /* 0x00000000fffff984 */ /* 0x000fe20000000800 */
[----:B------:R-:W-:Y:S01]  /*45d0*/  @!PT LDS RZ, [RZ] ;  /* 0x00000000fffff984 */ /* 0x000fe20000000800 */
[----:B------:R-:W-:Y:S01]  /*45e0*/  @!PT LDS RZ, [RZ] ;  /* 0x00000000fffff984 */ /* 0x000fe20000000800 */
[----:B------:R2:W-:Y:S06]  /*45f0*/  MEMBAR.ALL.CTA ;  /* 0x0000000000007992 */ /* 0x0005ec0000008000 */
[----:B--2---:R-:W2:Y:S01]  /*4600*/  FENCE.VIEW.ASYNC.S ;  /* 0x00000000000073c6 */ /* 0x004ea20000000000 */
[----:B------:R-:W1:Y:S08]  /*4610*/  @!P1 LDC R14, c[0x0][0xb20] ;  /* 0x0002c800ff0e9b82 */ /* 0x000e700000000800 */
[----:B------:R-:W1:Y:S01]  /*4620*/  @!P1 LDC R9, c[0x0][0xb0c] ;  /* 0x0002c300ff099b82 */ /* 0x000e620000000800 */
[----:B--2---:R2:W-:Y:S01]  /*4630*/  SYNCS.ARRIVE.TRANS64.RED.A1T0 RZ, [R0+URZ], RZ ;  /* 0x000000ff00ff79a7 */ /* 0x0045e200081004ff */
[----:B---3--:R-:W-:Y:S04]  /*4640*/  LOP3.LUT P4, RZ, R18, 0x1, RZ, 0xc0, !PT ;  /* 0x0000000112ff7812 */ /* 0x008fe8000788c0ff */
[----:B------:R-:W-:Y:S09]  /*4650*/  P2R R180, PR, RZ, 0x10 ;  /* 0x00000010ffb47803 */ /* 0x000ff20000000000 */
[----:B------:R-:W-:Y:S02]  /*4660*/  @P4 MOV R77, R16 ;  /* 0x00000010004d4202 */ /* 0x000fe40000000f00 */
[----:B------:R-:W-:Y:S01]  /*4670*/  @P4 LOP3.LUT R75, R17, 0xffff, RZ, 0xc0, !PT ;  /* 0x0000ffff114b4812 */ /* 0x000fe200078ec0ff */
[----:B--2-4-:R-:W-:Y:S06]  /*4680*/  @!P0 BRA `(.L_x_77) ;  /* 0x0000000000a48947 */ /* 0x014fec0003800000 */
[----:B------:R-:W-:Y:S01]  /*4690*/  IMAD.HI.U32 R21, R172, R71, RZ ;  /* 0x00000047ac157227 */ /* 0x000fe200078e00ff */
[----:B------:R-:W-:Y:S02]  /*46a0*/  ISETP.NE.AND P0, PT, R70, 0x1, PT ;  /* 0x000000014600780c */ /* 0x000fe40003f05270 */
[----:B------:R-:W-:Y:S01]  /*46b0*/  ISETP.NE.AND P2, PT, R72, 0x1, PT ;  /* 0x000000014800780c */ /* 0x000fe20003f45270 */
[----:B------:R-:W-:Y:S01]  /*46c0*/  IMAD.HI.U32 R20, R167, R152, RZ ;  /* 0x00000098a7147227 */ /* 0x000fe200078e00ff */
[----:B------:R-:W-:Y:S02]  /*46d0*/  SHF.R.U32.HI R21, RZ, R170, R21 ;  /* 0x000000aaff157219 */ /* 0x000fe40000011615 */
[----:B------:R-:W-:Y:S01]  /*46e0*/  ISETP.NE.AND P3, PT, R74, 0x1, PT ;  /* 0x000000014a00780c */ /* 0x000fe20003f65270 */
[----:B------:R-:W-:Y:S01]  /*46f0*/  IMAD.HI.U32 R24, R77, R152, RZ ;  /* 0x000000984d187227 */ /* 0x000fe200078e00ff */
[----:B------:R-:W-:Y:S02]  /*4700*/  SHF.R.U32.HI R20, RZ, R153, R20 ;  /* 0x00000099ff147219 */ /* 0x000fe40000011614 */
[----:B------:R-:W-:Y:S01]  /*4710*/  SEL R3, R172, R21, !P0 ;  /* 0x00000015ac037207 */ /* 0x000fe20004000000 */
[----:B------:R-:W-:Y:S01]  /*4720*/  IMAD.HI.U32 R21, R75, R71, RZ ;  /* 0x000000474b157227 */ /* 0x000fe200078e00ff */
[----:B------:R-:W-:Y:S02]  /*4730*/  SEL R7, R167, R20, !P3 ;  /* 0x00000014a7077207 */ /* 0x000fe40005800000 */
[----:B------:R-:W-:Y:S01]  /*4740*/  SHF.R.U32.HI R24, RZ, R153, R24 ;  /* 0x00000099ff187219 */ /* 0x000fe20000011618 */
[-C--:B------:R-:W-:Y:S04]  /*4750*/  IMAD.HI.U32 R20, R3, R68.reuse, RZ ;  /* 0x0000004403147227 */ /* 0x080fe800078e00ff */
[----:B------:R-:W-:Y:S01]  /*4760*/  IMAD.HI.U32 R22, R7, R68, RZ ;  /* 0x0000004407167227 */ /* 0x000fe200078e00ff */
[-C--:B------:R-:W-:Y:S02]  /*4770*/  @P2 SHF.R.U32.HI R3, RZ, R69.reuse, R20 ;  /* 0x00000045ff032219 */ /* 0x080fe40000011614 */
[----:B------:R-:W-:Y:S02]  /*4780*/  SHF.R.U32.HI R20, RZ, R170, R21 ;  /* 0x000000aaff147219 */ /* 0x000fe40000011615 */
[----:B------:R-:W-:Y:S01]  /*4790*/  @P2 SHF.R.U32.HI R7, RZ, R69, R22 ;  /* 0x00000045ff072219 */ /* 0x000fe20000011616 */
[C---:B------:R-:W-:Y:S01]  /*47a0*/  IMAD R2, R72.reuse, R3, RZ ;  /* 0x0000000348027224 */ /* 0x040fe200078e02ff */
[----:B------:R-:W-:Y:S02]  /*47b0*/  SEL R5, R75, R20, !P0 ;  /* 0x000000144b057207 */ /* 0x000fe40004000000 */
[----:B------:R-:W-:Y:S01]  /*47c0*/  SEL R3, R77, R24, !P3 ;  /* 0x000000184d037207 */ /* 0x000fe20005800000 */
[----:B------:R-:W-:Y:S01]  /*47d0*/  IMAD R4, R72, R7, RZ ;  /* 0x0000000748047224 */ /* 0x000fe200078e02ff */
[C---:B------:R-:W-:Y:S01]  /*47e0*/  ISETP.GE.AND P0, PT, R5.reuse, R2, PT ;  /* 0x000000020500720c */ /* 0x040fe20003f06270 */
[----:B------:R-:W-:Y:S03]  /*47f0*/  IMAD.HI.U32 R6, R5, R68, RZ ;  /* 0x0000004405067227 */ /* 0x000fe600078e00ff */
[----:B------:R-:W-:Y:S01]  /*4800*/  ISETP.GE.OR P0, PT, R3, R4, P0 ;  /* 0x000000040300720c */ /* 0x000fe20000706670 */
[----:B------:R-:W-:Y:S01]  /*4810*/  IMAD.MOV R4, RZ, RZ, -R3 ;  /* 0x000000ffff047224 */ /* 0x000fe200078e0a03 */
[-C--:B------:R-:W-:Y:S03]  /*4820*/  SHF.R.U32.HI R6, RZ, R69.reuse, R6 ;  /* 0x00000045ff067219 */ /* 0x080fe60000011606 */
[----:B------:R-:W-:Y:S01]  /*4830*/  IMAD R77, R74, R4, R77 ;  /* 0x000000044a4d7224 */ /* 0x000fe200078e024d */
[----:B------:R-:W-:Y:S05]  /*4840*/  SEL R15, R5, R6, !P2 ;  /* 0x00000006050f7207 */ /* 0x000fea0005000000 */
[----:B------:R-:W-:Y:S02]  /*4850*/  IMAD.MOV R6, RZ, RZ, -R15 ;  /* 0x000000ffff067224 */ /* 0x000fe400078e0a0f */
[C---:B------:R-:W-:Y:S04]  /*4860*/  @!P0 IMAD.HI.U32 R2, R3.reuse, R68, RZ ;  /* 0x0000004403028227 */ /* 0x040fe800078e00ff */
[----:B------:R-:W-:Y:S01]  /*4870*/  IMAD R6, R72, R6, R5 ;  /* 0x0000000648067224 */ /* 0x000fe200078e0205 */
[----:B------:R-:W-:Y:S04]  /*4880*/  @!P0 SHF.R.U32.HI R2, RZ, R69, R2 ;  /* 0x00000045ff028219 */ /* 0x000fe80000011602 */
[----:B------:R-:W-:Y:S02]  /*4890*/  @!P0 SEL R0, R3, R2, !P2 ;  /* 0x0000000203008207 */ /* 0x000fe40005000000 */
[----:B------:R-:W-:Y:S02]  /*48a0*/  IADD3 R2, PT, PT, -R5, RZ, RZ ;  /* 0x000000ff05027210 */ /* 0x000fe40007ffe1ff */
[----:B------:R-:W-:Y:S01]  /*48b0*/  @!P0 IADD3 R8, PT, PT, R15, -R0, RZ ;  /* 0x800000000f088210 */ /* 0x000fe20007ffe0ff */
[----:B------:R-:W-:Y:S02]  /*48c0*/  @!P0 IMAD R0, R7, R6, R0 ;  /* 0x0000000607008224 */ /* 0x000fe400078e0200 */
[----:B------:R-:W-:Y:S02]  /*48d0*/  IMAD R75, R70, R2, R75 ;  /* 0x00000002464b7224 */ /* 0x000fe400078e024b */
[----:B------:R-:W-:Y:S02]  /*48e0*/  @!P0 IMAD R5, R8, R72, R3 ;  /* 0x0000004808058224 */ /* 0x000fe400078e0203 */
[----:B------:R-:W-:Y:S04]  /*48f0*/  @!P0 IMAD.MOV.U32 R3, RZ, RZ, R0 ;  /* 0x000000ffff038224 */ /* 0x000fe800078e0000 */
[----:B------:R-:W-:Y:S02]  /*4900*/  IMAD R77, R3, R74, R77 ;  /* 0x0000004a034d7224 */ /* 0x000fe400078e024d */
[----:B------:R-:W-:Y:S07]  /*4910*/  IMAD R75, R5, R70, R75 ;  /* 0x00000046054b7224 */ /* 0x000fee00078e024b */
.L_x_77:
[----:B------:R-:W-:Y:S01]  /*4920*/  @!P1 IMAD.HI.U32 R0, R77, R12, RZ ;  /* 0x0000000c4d009227 */ /* 0x000fe200078e00ff */
[----:B-1----:R-:W-:Y:S01]  /*4930*/  @!P1 ISETP.NE.AND P0, PT, R10, 0x1, PT ;  /* 0x000000010a00980c */ /* 0x002fe20003f05270 */
[----:B------:R-:W-:Y:S01]  /*4940*/  ULOP3.LUT UP0, URZ, UR42, 0x1b0, URZ, 0xc0, !UPT ;  /* 0x000001b02aff7892 */ /* 0x000fe2000f80c0ff */
[----:B------:R-:W-:Y:S01]  /*4950*/  @!P1 ISETP.NE.AND P2, PT, R9, 0x1, PT ;  /* 0x000000010900980c */ /* 0x000fe20003f45270 */
[----:B------:R-:W-:Y:S01]  /*4960*/  @!P1 IMAD.HI.U32 R3, R75, R11, RZ ;  /* 0x0000000b4b039227 */ /* 0x000fe200078e00ff */
[----:B------:R-:W-:Y:S02]  /*4970*/  @!P1 SHF.R.U32.HI R0, RZ, R13, R0 ;  /* 0x0000000dff009219 */ /* 0x000fe40000011600 */
[----:B------:R-:W-:Y:S01]  /*4980*/  @P4 SHF.R.U32.HI R171, RZ, 0x10, R17 ;  /* 0x00000010ffab4819 */ /* 0x000fe20000011611 */
[----:B------:R-:W-:Y:S01]  /*4990*/  VIADD R181, R181, 0x1 ;  /* 0x00000001b5b57836 */ /* 0x000fe20000000000 */
[----:B------:R-:W-:Y:S02]  /*49a0*/  @!P1 SHF.R.U32.HI R2, RZ, R14, R3 ;  /* 0x0000000eff029219 */ /* 0x000fe40000011603 */
[----:B------:R-:W-:Y:S02]  /*49b0*/  @!P1 SEL R3, R77, R0, !P2 ;  /* 0x000000004d039207 */ /* 0x000fe40005000000 */
[----:B------:R-:W-:Y:S05]  /*49c0*/  @!P1 SEL R2, R75, R2, !P0 ;  /* 0x000000024b029207 */ /* 0x000fea0004000000 */
[----:B------:R-:W-:Y:S02]  /*49d0*/  @!P1 IMAD.IADD R0, R2, 0x1, -R3 ;  /* 0x0000000102009824 */ /* 0x000fe400078e0a03 */
[----:B------:R-:W-:Y:S02]  /*49e0*/  @!P1 IMAD.IADD R2, R3, 0x1, -R2 ;  /* 0x0000000103029824 */ /* 0x000fe400078e0a02 */
[----:B------:R-:W-:Y:S02]  /*49f0*/  @!P1 IMAD R77, R0, R9, R77 ;  /* 0x00000009004d9224 */ /* 0x000fe400078e024d */
[----:B------:R-:W-:Y:S01]  /*4a00*/  @!P1 IMAD R75, R2, R10, R75 ;  /* 0x0000000a024b9224 */ /* 0x000fe200078e024b */
[----:B------:R-:W-:Y:S06]  /*4a10*/  BRA.U !UP0, `(.L_x_78) ;  /* 0x0000000108407547 */ /* 0x000fec000b800000 */
[----:B------:R-:W1:Y:S01]  /*4a20*/  LDCU.64 UR8, c[0x4][0x80] ;  /* 0x01001000ff0877ac */ /* 0x000e620008000a00 */
[----:B------:R-:W-:Y:S01]  /*4a30*/  MOV R3, 0x0 ;  /* 0x0000000000037802 */ /* 0x000fe20000000f00 */
[----:B------:R-:W-:Y:S02]  /*4a40*/  HFMA2 R12, -RZ, RZ, 0, 5.9604644775390625e-08 ;  /* 0x00000001ff0c7431 */ /* 0x000fe400000001ff */
[----:B------:R-:W-:Y:S02]  /*4a50*/  IMAD.MOV.U32 R8, RZ, RZ, 0x70 ;  /* 0x00000070ff087424 */ /* 0x000fe400078e00ff */
[----:B------:R-:W-:Y:S01]  /*4a60*/  IMAD.MOV.U32 R13, RZ, RZ, RZ ;  /* 0x000000ffff0d7224 */ /* 0x000fe200078e00ff */
[----:B------:R-:W2:Y:S01]  /*4a70*/  LDCU.64 UR6, c[0x4][0x88] ;  /* 0x01001100ff0677ac */ /* 0x000ea20008000a00 */
[----:B------:R-:W3:Y:S01]  /*4a80*/  LDC.64 R2, c[0x4][R3] ;  /* 0x0100000003027b82 */ /* 0x000ee20000000a00 */
[----:B------:R-:W4:Y:S01]  /*4a90*/  LDCU.64 UR4, c[0x4][0x8] ;  /* 0x01000100ff0477ac */ /* 0x000f220008000a00 */
[----:B-1----:R-:W-:Y:S01]  /*4aa0*/  MOV R5, UR9 ;  /* 0x0000000900057c02 */ /* 0x002fe20008000f00 */
[----:B------:R-:W-:Y:S01]  /*4ab0*/  IMAD.U32 R4, RZ, RZ, UR8 ;  /* 0x00000008ff047e24 */ /* 0x000fe2000f8e00ff */
[----:B--2---:R-:W-:Y:S01]  /*4ac0*/  MOV R7, UR7 ;  /* 0x0000000700077c02 */ /* 0x004fe20008000f00 */
[----:B------:R-:W-:Y:S01]  /*4ad0*/  IMAD.U32 R6, RZ, RZ, UR6 ;  /* 0x00000006ff067e24 */ /* 0x000fe2000f8e00ff */
[----:B----4-:R-:W-:Y:S01]  /*4ae0*/  MOV R11, UR5 ;  /* 0x00000005000b7c02 */ /* 0x010fe20008000f00 */
[----:B------:R-:W-:Y:S02]  /*4af0*/  IMAD.U32 R10, RZ, RZ, UR4 ;  /* 0x00000004ff0a7e24 */ /* 0x000fe4000f8e00ff */
[----:B------:R-:W-:Y:S07]  /*4b00*/  LEPC R20, `(.L_x_78) ;  /* 0x000000001014794e */ /* 0x000fee0000000000 */
[----:B---3-5:R-:W-:Y:S05]  /*4b10*/  CALL.ABS.NOINC R2 ;  /* 0x0000000002007343 */ /* 0x028fea0003c00000 */
.L_x_78:
[----:B------:R-:W-:Y:S01]  /*4b20*/  LOP3.LUT P0, RZ, R179, 0x1b0, RZ, 0xc0, !PT ;  /* 0x000001b0b3ff7812 */ /* 0x000fe2000780c0ff */
[----:B------:R-:W-:Y:S11]  /*4b30*/  BSSY.RECONVERGENT B6, `(.L_x_79) ;  /* 0x0000013000067945 */ /* 0x000ff60003800200 */
[----:B------:R-:W-:Y:S01]  /*4b40*/  @!UPT UIADD3 URZ, UPT, UPT, URZ, URZ, URZ ;  /* 0x000000fffffff290 */ /* 0x000fe2000fffe0ff */
[----:B------:R-:W-:Y:S05]  /*4b50*/  @!P0 BRA `(.L_x_80) ;  /* 0x0000000000408947 */ /* 0x000fea0003800000 */
        /* <DEDUP_REMOVED lines=16> */
.L_x_80:
[----:B------:R-:W-:Y:S05]  /*4c60*/  BSYNC.RECONVERGENT B6 ;  /* 0x0000000000067941 */ /* 0x000fea0003800200 */
.L_x_79:
[----:B------:R-:W-:Y:S01]  /*4c70*/  ISETP.NE.U32.AND P3, PT, R150, RZ, PT ;  /* 0x000000ff9600720c */ /* 0x000fe20003f65070 */
[----:B------:R-:W-:Y:S01]  /*4c80*/  UISETP.NE.AND UP1, UPT, UR44, URZ, UPT ;  /* 0x000000ff2c00728c */ /* 0x000fe2000bf25270 */
[----:B------:R-:W-:Y:S02]  /*4c90*/  ISETP.NE.U32.AND P4, PT, R146, RZ, PT ;  /* 0x000000ff9200720c */ /* 0x000fe40003f85070 */
[----:B------:R-:W-:Y:S02]  /*4ca0*/  ISETP.NE.AND.EX P3, PT, R151, RZ, PT, P3 ;  /* 0x000000ff9700720c */ /* 0x000fe40003f65330 */
[----:B------:R-:W-:Y:S02]  /*4cb0*/  PLOP3.LUT P1, PT, PT, PT, PT, 0x8, 0x80 ;  /* 0x000000000080781c */ /* 0x000fe40003f2e170 */
[----:B------:R-:W-:Y:S02]  /*4cc0*/  PLOP3.LUT P0, PT, PT, PT, UP1, 0x80, 0x8 ;  /* 0x000000000008781c */ /* 0x000fe40003f0f018 */
[----:B------:R-:W-:Y:S02]  /*4cd0*/  ISETP.NE.AND.EX P4, PT, R147, RZ, PT, P4 ;  /* 0x000000ff9300720c */ /* 0x000fe40003f85340 */
[----:B------:R-:W1:Y:S09]  /*4ce0*/  @UP1 LDCU.64 UR4, c[0x0][0x888] ;  /* 0x00011100ff0417ac */ /* 0x000e720008000a00 */
[----:B------:R-:W-:Y:S01]  /*4cf0*/  @P0 PLOP3.LUT P1, PT, P3, PT, PT, 0x80, 0x8 ;  /* 0x000000000008081c */ /* 0x000fe20001f2f070 */
[----:B-1----:R-:W-:Y:S04]  /*4d00*/  @UP1 UISETP.NE.U32.AND UP0, UPT, UR4, URZ, UPT ;  /* 0x000000ff0400128c */ /* 0x002fe8000bf05070 */
[----:B------:R-:W-:Y:S04]  /*4d10*/  @UP1 UISETP.NE.AND.EX UP0, UPT, UR5, URZ, UPT, UP0 ;  /* 0x000000ff0500128c */ /* 0x000fe8000bf05300 */
[----:B------:R-:W-:Y:S01]  /*4d20*/  @UP1 USEL UR4, URZ, 0xffffffff, UP0 ;  /* 0xffffffffff041887 */ /* 0x000fe20008000000 */
[----:B------:R-:W-:Y:S11]  /*4d30*/  @!P3 BRA `(.L_x_81) ;  /* 0x00000000002cb947 */ /* 0x000ff60003800000 */
[----:B------:R-:W-:Y:S01]  /*4d40*/  ISETP.NE.U32.AND P2, PT, R148, RZ, PT ;  /* 0x000000ff9400720c */ /* 0x000fe20003f45070 */
[----:B------:R-:W-:Y:S03]  /*4d50*/  IMAD.MOV.U32 R164, RZ, RZ, 0x1 ;  /* 0x00000001ffa47424 */ /* 0x000fe600078e00ff */
[----:B------:R-:W-:Y:S11]  /*4d60*/  ISETP.NE.AND.EX P2, PT, R149, RZ, PT, P2 ;  /* 0x000000ff9500720c */ /* 0x000ff60003f45320 */
[----:B------:R-:W-:Y:S02]  /*4d70*/  @!UPT UIADD3 URZ, UPT, UPT, URZ, URZ, URZ ;  /* 0x000000fffffff290 */ /* 0x000fe4000fffe0ff */
[----:B------:R-:W1:Y:S01]  /*4d80*/  @P2 LDC.64 R2, c[0x0][0x888] ;  /* 0x00022200ff022b82 */ /* 0x000e620000000a00 */
[----:B------:R-:W-:Y:S04]  /*4d90*/  @P2 IMAD R0, R150, UR36, RZ ;  /* 0x0000002496002c24 */ /* 0x000fe8000f8e02ff */
[----:B-1----:R-:W-:Y:S04]  /*4da0*/  @P2 IMAD.WIDE R2, R0, 0x4, R2 ;  /* 0x0000000400022825 */ /* 0x002fe800078e0202 */
[----:B------:R-:W-:Y:S01]  /*4db0*/  HFMA2 R0, -RZ, RZ, 0, 5.9604644775390625e-08 ;  /* 0x00000001ff007431 */ /* 0x000fe200000001ff */
[----:B-----5:R1:W5:Y:S04]  /*4dc0*/  @P2 LDG.E R81, desc[UR40][R2.64] ;  /* 0x0000002802512981 */ /* 0x020368000c1e1900 */
[----:B------:R-:W-:Y:S01]  /*4dd0*/  @!P2 PRMT R164, R0, 0x7610, R164 ;  /* 0x0000761000a4a816 */ /* 0x000fe200000000a4 */
[----:B-1----:R-:W2:Y:S06]  /*4de0*/  @!P2 LDC R81, c[0x0][0x880] ;  /* 0x00022000ff51ab82 */ /* 0x002eac0000000800 */
.L_x_81:
[----:B------:R-:W-:Y:S05]  /*4df0*/  @!P4 BRA `(.L_x_82) ;  /* 0x000000000020c947 */ /* 0x000fea0003800000 */
[----:B------:R-:W-:Y:S04]  /*4e00*/  ISETP.NE.U32.AND P2, PT, R144, RZ, PT ;  /* 0x000000ff9000720c */ /* 0x000fe80003f45070 */
[----:B------:R-:W-:Y:S11]  /*4e10*/  ISETP.NE.AND.EX P2, PT, R145, RZ, PT, P2 ;  /* 0x000000ff9100720c */ /* 0x000ff60003f45320 */
[----:B------:R-:W-:Y:S02]  /*4e20*/  @!UPT UIADD3 URZ, UPT, UPT, URZ, URZ, URZ ;  /* 0x000000fffffff290 */ /* 0x000fe4000fffe0ff */
[----:B------:R-:W1:Y:S01]  /*4e30*/  @P2 LDC.64 R2, c[0x0][0x8a8] ;  /* 0x00022a00ff022b82 */ /* 0x000e620000000a00 */
[----:B------:R-:W-:Y:S04]  /*4e40*/  @P2 IMAD R0, R146, UR36, RZ ;  /* 0x0000002492002c24 */ /* 0x000fe8000f8e02ff */
[----:B-1----:R-:W-:Y:S05]  /*4e50*/  @P2 IMAD.WIDE R2, R0, 0x4, R2 ;  /* 0x0000000400022825 */ /* 0x002fea00078e0202 */
[----:B-----5:R1:W5:Y:S02]  /*4e60*/  @P2 LDG.E R78, desc[UR40][R2.64] ;  /* 0x00000028024e2981 */ /* 0x020364000c1e1900 */
[----:B-1----:R-:W3:Y:S02]  /*4e70*/  @!P2 LDC R78, c[0x0][0x8a0] ;  /* 0x00022800ff4eab82 */ /* 0x002ee40000000800 */
.L_x_82:
[----:B--2--5:R-:W-:Y:S01]  /*4e80*/  @P0 FSETP.NEU.AND P4, PT, R81, RZ, PT ;  /* 0x000000ff5100020b */ /* 0x024fe20003f8d000 */
[----:B------:R-:W-:Y:S01]  /*4e90*/  IMAD.U32 R0, RZ, RZ, UR4 ;  /* 0x00000004ff007e24 */ /* 0x000fe2000f8e00ff */
[----:B------:R-:W-:Y:S01]  /*4ea0*/  @P0 LOP3.LUT P2, RZ, R164, 0xff, RZ, 0xc0, !PT ;  /* 0x000000ffa4ff0812 */ /* 0x000fe2000784c0ff */
[----:B------:R-:W-:Y:S01]  /*4eb0*/  BSSY B1, `(.L_x_83) ;  /* 0x000003d000017945 */ /* 0x000fe20003800000 */
[----:B------:R-:W-:Y:S01]  /*4ec0*/  @P0 SEL R3, RZ, 0xffffffff, P4 ;  /* 0xffffffffff030807 */ /* 0x000fe20002000000 */
[C---:B------:R-:W-:Y:S01]  /*4ed0*/  IMAD R64, R76.reuse, 0x40, R79 ;  /* 0x000000404c407824 */ /* 0x040fe200078e024f */
[----:B------:R-:W-:Y:S02]  /*4ee0*/  LEA R156, R76, UR43, 0x3 ;  /* 0x0000002b4c9c7c11 */ /* 0x000fe4000f8e18ff */
[----:B------:R-:W-:Y:S02]  /*4ef0*/  CS2R R86, SRZ ;  /* 0x0000000000567805 */ /* 0x000fe4000001ff00 */
[----:B------:R-:W-:Y:S02]  /*4f00*/  @P1 SEL R3, R0, R3, !P2 ;  /* 0x0000000300031207 */ /* 0x000fe40005000000 */
[----:B------:R-:W-:Y:S02]  /*4f10*/  CS2R R84, SRZ ;  /* 0x0000000000547805 */ /* 0x000fe4000001ff00 */
[----:B------:R-:W-:Y:S02]  /*4f20*/  SHF.L.U32 R5, R175, 0x1f, RZ ;  /* 0x0000001faf057819 */ /* 0x000fe400000006ff */
[----:B------:R-:W-:Y:S02]  /*4f30*/  CS2R R90, SRZ ;  /* 0x00000000005a7805 */ /* 0x000fe4000001ff00 */
[----:B------:R-:W-:Y:S02]  /*4f40*/  @P0 LOP3.LUT R3, R3, 0x1, RZ, 0xc0, !PT ;  /* 0x0000000103030812 */ /* 0x000fe400078ec0ff */
[----:B------:R-:W-:Y:S02]  /*4f50*/  CS2R R88, SRZ ;  /* 0x0000000000587805 */ /* 0x000fe4000001ff00 */
[----:B------:R-:W-:Y:S02]  /*4f60*/  PLOP3.LUT P5, PT, PT, PT, PT, 0x8, 0x80 ;  /* 0x000000000080781c */ /* 0x000fe40003fae170 */
[----:B------:R-:W-:Y:S02]  /*4f70*/  CS2R R98, SRZ ;  /* 0x0000000000627805 */ /* 0x000fe4000001ff00 */
[----:B------:R-:W-:Y:S02]  /*4f80*/  ISETP.NE.U32.OR P1, PT, R3, 0x1, !P0 ;  /* 0x000000010300780c */ /* 0x000fe40004725470 */
[----:B------:R-:W-:Y:S02]  /*4f90*/  CS2R R96, SRZ ;  /* 0x0000000000607805 */ /* 0x000fe4000001ff00 */
[----:B------:R-:W-:Y:S02]  /*4fa0*/  CS2R R94, SRZ ;  /* 0x00000000005e7805 */ /* 0x000fe4000001ff00 */
[----:B------:R-:W-:Y:S07]  /*4fb0*/  CS2R R92, SRZ ;  /* 0x00000000005c7805 */ /* 0x000fee000001ff00 */
[----:B------:R-:W-:Y:S04]  /*4fc0*/  @P1 SHF.L.U32 R2, R173, 0x1f, RZ ;  /* 0x0000001fad021819 */ /* 0x000fe800000006ff */
[----:B------:R-:W1:Y:S01]  /*4fd0*/  @P1 SYNCS.PHASECHK.TRANS64.TRYWAIT P0, [UR43+0x30], R2 ;  /* 0x00003002ff0015a7 */ /* 0x000e62000800112b */
[----:B------:R2:W4:Y:S01]  /*4fe0*/  SYNCS.PHASECHK.TRANS64.TRYWAIT P4, [R156+URZ+0x70], R5 ;  /* 0x000070059c0075a7 */ /* 0x00052200080811ff */
[----:B-1----:R-:W-:Y:S01]  /*4ff0*/  @P1 PLOP3.LUT P5, PT, P0, PT, PT, 0x8, 0x80 ;  /* 0x000000000080181c */ /* 0x002fe200007ae170 */
[----:B------:R-:W-:Y:S01]  /*5000*/  @!UPT UIADD3 URZ, UPT, UPT, URZ, URZ, URZ ;  /* 0x000000fffffff290 */ /* 0x000fe2000fffe0ff */
[----:B--2-4-:R-:W-:Y:S11]  /*5010*/  @!P1 BRA `(.L_x_84) ;  /* 0x0000000000989947 */ /* 0x014ff60003800000 */
[----:B------:R-:W-:Y:S01]  /*5020*/  ISETP.NE.U32.AND P0, PT, RZ, UR38, PT ;  /* 0x00000026ff007c0c */ /* 0x000fe2000bf05070 */
[----:B------:R-:W-:Y:S01]  /*5030*/  BSSY B0, `(.L_x_85) ;  /* 0x0000016000007945 */ /* 0x000fe20003800000 */
[----:B------:R-:W-:Y:S02]  /*5040*/  FSETP.NEU.AND P2, PT, R81, RZ, PT ;  /* 0x000000ff5100720b */ /* 0x000fe40003f4d000 */
[----:B------:R-:W-:Y:S02]  /*5050*/  CS2R R94, SRZ ;  /* 0x00000000005e7805 */ /* 0x000fe4000001ff00 */
[----:B------:R-:W-:Y:S02]  /*5060*/  ISETP.NE.AND.EX P0, PT, RZ, UR39, PT, P0 ;  /* 0x00000027ff007c0c */ /* 0x000fe4000bf05300 */
[----:B------:R-:W-:Y:S02]  /*5070*/  CS2R R92, SRZ ;  /* 0x00000000005c7805 */ /* 0x000fe4000001ff00 */
[----:B------:R-:W-:Y:S02]  /*5080*/  LOP3.LUT P1, RZ, R164, 0xff, RZ, 0xc0, !PT ;  /* 0x000000ffa4ff7812 */ /* 0x000fe4000782c0ff */
[----:B------:R-:W-:Y:S02]  /*5090*/  CS2R R98, SRZ ;  /* 0x0000000000627805 */ /* 0x000fe4000001ff00 */
[----:B------:R-:W-:Y:S02]  /*50a0*/  SEL R0, RZ, 0xffffffff, P2 ;  /* 0xffffffffff007807 */ /* 0x000fe40001000000 */
[----:B------:R-:W-:Y:S02]  /*50b0*/  CS2R R96, SRZ ;  /* 0x0000000000607805 */ /* 0x000fe4000001ff00 */
[----:B------:R-:W-:Y:S02]  /*50c0*/  SEL R3, RZ, 0xffffffff, P0 ;  /* 0xffffffffff037807 */ /* 0x000fe40000000000 */
[----:B------:R-:W-:Y:S02]  /*50d0*/  CS2R R90, SRZ ;  /* 0x00000000005a7805 */ /* 0x000fe4000001ff00 */
[----:B------:R-:W-:Y:S02]  /*50e0*/  CS2R R88, SRZ ;  /* 0x0000000000587805 */ /* 0x000fe4000001ff00 */
[----:B------:R-:W-:Y:S02]  /*50f0*/  CS2R R86, SRZ ;  /* 0x0000000000567805 */ /* 0x000fe4000001ff00 */
[----:B------:R-:W-:Y:S02]  /*5100*/  @P3 SEL R0, R3, R0, !P1 ;  /* 0x0000000003003207 */ /* 0x000fe40004800000 */
[----:B------:R-:W-:Y:S02]  /*5110*/  CS2R R84, SRZ ;  /* 0x0000000000547805 */ /* 0x000fe4000001ff00 */
[----:B------:R-:W-:Y:S04]  /*5120*/  LOP3.LUT R0, R0, 0x1, RZ, 0xc0, !PT ;  /* 0x0000000100007812 */ /* 0x000fe800078ec0ff */
[----:B------:R-:W-:Y:S01]  /*5130*/  ISETP.NE.U32.AND P0, PT, R0, 0x1, PT ;  /* 0x000000010000780c */ /* 0x000fe20003f05070 */
[----:B------:R-:W-:Y:S01]  /*5140*/  @!UPT UIADD3 URZ, UPT, UPT, URZ, URZ, URZ ;  /* 0x000000fffffff290 */ /* 0x000fe2000fffe0ff */
[----:B------:R-:W-:Y:S11]  /*5150*/  @!P5 BRA `(.L_x_86) ;  /* 0x00000000000cd947 */ /* 0x000ff60003800000 */
[----:B------:R-:W-:Y:S04]  /*5160*/  SHF.L.U32 R3, R173, 0x1f, RZ ;  /* 0x0000001fad037819 */ /* 0x000fe800000006ff */
[----:B------:R-:W1:Y:S02]  /*5170*/  SYNCS.PHASECHK.TRANS64.TRYWAIT P1, [UR43+0x30], R3 ;  /* 0x00003003ff0075a7 */ /* 0x000e64000802112b */
[----:B-1----:R-:W-:Y:S05]  /*5180*/  @!P1 BRA `(.L_x_87) ;  /* 0x0000001c00489947 */ /* 0x002fea0003800000 */
.L_x_86:
[----:B------:R-:W-:Y:S05]  /*5190*/  BSYNC B0 ;  /* 0x0000000000007941 */ /* 0x000fea0003800000 */
.L_x_85:
[----:B------:R2:W4:Y:S01]  /*51a0*/  @P0 LDS.128 R92, [R168+UR43+0x200] ;  /* 0x0002002ba85c0984 */ /* 0x0005220008000c00 */
[----:B------:R-:W-:Y:S01]  /*51b0*/  UIADD3 UR4, UPT, UPT, UR43, 0x38, URZ ;  /* 0x000000382b047890 */ /* 0x000fe2000fffe0ff */
[----:B------:R-:W-:Y:S02]  /*51c0*/  LOP3.LUT R173, R173, 0x1, RZ, 0x3c, !PT ;  /* 0x00000001adad7812 */ /* 0x000fe400078e3cff */
[----:B------:R2:W1:Y:S01]  /*51d0*/  @P0 LDS.128 R96, [R178+0x10] ;  /* 0x00001000b2600984 */ /* 0x0004620000000c00 */
[----:B------:R-:W-:Y:S03]  /*51e0*/  UPRMT UR4, UR37, 0x654, UR4 ;  /* 0x0000065425047896 */ /* 0x000fe60008000004 */
[----:B------:R2:W1:Y:S04]  /*51f0*/  @P0 LDS.128 R88, [R177+0x20] ;  /* 0x00002000b1580984 */ /* 0x0004680000000c00 */
[----:B------:R2:W1:Y:S01]  /*5200*/  @P0 LDS.128 R84, [R176+0x30] ;  /* 0x00003000b0540984 */ /* 0x0004620000000c00 */
[----:B------:R-:W-:Y:S01]  /*5210*/  @!PT LDS RZ, [RZ] ;  /* 0x00000000fffff984 */ /* 0x000fe20000000800 */
[----:B------:R-:W-:Y:S01]  /*5220*/  @!PT LDS RZ, [RZ] ;  /* 0x00000000fffff984 */ /* 0x000fe20000000800 */
[----:B------:R-:W-:Y:S01]  /*5230*/  @!PT LDS RZ, [RZ] ;  /* 0x00000000fffff984 */ /* 0x000fe20000000800 */
[----:B------:R-:W-:Y:S01]  /*5240*/  @!PT LDS RZ, [RZ] ;  /* 0x00000000fffff984 */ /* 0x000fe20000000800 */
[----:B------:R5:W-:Y:S06]  /*5250*/  MEMBAR.ALL.CTA ;  /* 0x0000000000007992 */ /* 0x000bec0000008000 */
[----:B-----5:R-:W5:Y:S02]  /*5260*/  FENCE.VIEW.ASYNC.S ;  /* 0x00000000000073c6 */ /* 0x020f640000000000 */
[----:B-----5:R-:W-:Y:S01]  /*5270*/  SYNCS.ARRIVE.TRANS64.RED.A1T0 RZ, [UR4], RZ ;  /* 0x000000ffffff79a7 */ /* 0x020fe20008100404 */
.L_x_84:
[----:B------:R-:W-:Y:S05]  /*5280*/  BSYNC B1 ;  /* 0x0000000000017941 */ /* 0x000fea0003800000 */
.L_x_83:
[----:B-1----:R-:W-:Y:S04]  /*5290*/  SHF.R.U32.HI R0, RZ, 0x15, R64 ;  /* 0x00000015ff007819 */ /* 0x002fe80000011640 */
[----:B------:R-:W-:Y:S01]  /*52a0*/  LOP3.LUT P0, RZ, R0, 0x3, R169, 0x48, !PT ;  /* 0x0000000300ff7812 */ /* 0x000fe200078048a9 */
[----:B------:R-:W-:Y:S01]  /*52b0*/  @!UPT UIADD3 URZ, UPT, UPT, URZ, URZ, URZ ;  /* 0x000000fffffff290 */ /* 0x000fe2000fffe0ff */
[----:B------:R-:W-:Y:S11]  /*52c0*/  @P4 BRA `(.L_x_88) ;  /* 0x0000000000084947 */ /* 0x000ff60003800000 */
[----:B------:R-:W1:Y:S02]  /*52d0*/  SYNCS.PHASECHK.TRANS64.TRYWAIT P1, [R156+URZ+0x70], R5 ;  /* 0x000070059c0075a7 */ /* 0x000e6400080211ff */
[----:B-1----:R-:W-:Y:S05]  /*52e0*/  @!P1 BRA `(.L_x_89) ;  /* 0x0000001c00089947 */ /* 0x002fea0003800000 */
.L_x_88:
[----:B------:R-:W-:Y:S05]  /*52f0*/  @!P0 BRA `(.L_x_90) ;  /* 0x0000000000408947 */ /* 0x000fea0003800000 */
[----:B------:R-:W1:Y:S01]  /*5300*/  LDCU.64 UR8, c[0x4][0x70] ;  /* 0x01000e00ff0877ac */ /* 0x000e620008000a00 */
[----:B------:R-:W-:Y:S01]  /*5310*/  MOV R3, 0x0 ;  /* 0x0000000000037802 */ /* 0x000fe20000000f00 */
[----:B------:R-:W-:Y:S02]  /*5320*/  HFMA2 R12, -RZ, RZ, 0, 5.9604644775390625e-08 ;  /* 0x00000001ff0c7431 */ /* 0x000fe400000001ff */
[----:B------:R-:W-:Y:S02]  /*5330*/  IMAD.MOV.U32 R8, RZ, RZ, 0x192 ;  /* 0x00000192ff087424 */ /* 0x000fe400078e00ff */
[----:B------:R-:W-:Y:S01]  /*5340*/  IMAD.MOV.U32 R13, RZ, RZ, RZ ;  /* 0x000000ffff0d7224 */ /* 0x000fe200078e00ff */
[----:B------:R-:W5:Y:S01]  /*5350*/  LDCU.64 UR6, c[0x4][0x78] ;  /* 0x01000f00ff0677ac */ /* 0x000f620008000a00 */
[----:B------:R-:W2:Y:S01]  /*5360*/  LDC.64 R2, c[0x4][R3] ;  /* 0x0100000003027b82 */ /* 0x000ea20000000a00 */
[----:B------:R-:W3:Y:S01]  /*5370*/  LDCU.64 UR4, c[0x4][0x10] ;  /* 0x01000200ff0477ac */ /* 0x000ee20008000a00 */
[----:B-1----:R-:W-:Y:S01]  /*5380*/  MOV R5, UR9 ;  /* 0x0000000900057c02 */ /* 0x002fe20008000f00 */
[----:B------:R-:W-:Y:S01]  /*5390*/  IMAD.U32 R4, RZ, RZ, UR8 ;  /* 0x00000008ff047e24 */ /* 0x000fe2000f8e00ff */
[----:B-----5:R-:W-:Y:S01]  /*53a0*/  MOV R7, UR7 ;  /* 0x0000000700077c02 */ /* 0x020fe20008000f00 */
[----:B------:R-:W-:Y:S01]  /*53b0*/  IMAD.U32 R6, RZ, RZ, UR6 ;  /* 0x00000006ff067e24 */ /* 0x000fe2000f8e00ff */
[----:B---3--:R-:W-:Y:S01]  /*53c0*/  MOV R11, UR5 ;  /* 0x00000005000b7c02 */ /* 0x008fe20008000f00 */
[----:B------:R-:W-:Y:S02]  /*53d0*/  IMAD.U32 R10, RZ, RZ, UR4 ;  /* 0x00000004ff0a7e24 */ /* 0x000fe4000f8e00ff */
[----:B------:R-:W-:Y:S07]  /*53e0*/  LEPC R20, `(.L_x_90) ;  /* 0x000000001014794e */ /* 0x000fee0000000000 */
[----:B--2-4-:R-:W-:Y:S05]  /*53f0*/  CALL.ABS.NOINC R2 ;  /* 0x0000000002007343 */ /* 0x014fea0003c00000 */
.L_x_90:
[----:B------:R-:W-:Y:S01]  /*5400*/  LOP3.LUT P0, RZ, R166, 0x60, RZ, 0xc0, !PT ;  /* 0x00000060a6ff7812 */ /* 0x000fe2000780c0ff */
[----:B------:R-:W-:Y:S05]  /*5410*/  WARPSYNC.ALL ;  /* 0x0000000000007948 */ /* 0x000fea0003800000 */
[----:B------:R-:W-:Y:S01]  /*5420*/  R2UR UR4, R64 ;  /* 0x00000000400472ca */ /* 0x000fe200000e0000 */
[----:B------:R-:W-:Y:S01]  /*5430*/  BSSY.RECONVERGENT B0, `(.L_x_91) ;  /* 0x0000121000007945 */ /* 0x000fe20003800200 */
[-C--:B----4-:R-:W-:Y:S02]  /*5440*/  F2FP.F16.E5M2.UNPACK_B R82, R92.reuse ;  /* 0x0000005cff52723e */ /* 0x090fe400020004ff */
[----:B------:R-:W-:Y:S02]  /*5450*/  F2FP.F16.E5M2.UNPACK_B R109, R92.H1 ;  /* 0x0000005cff6d723e */ /* 0x000fe400030004ff */
[-C--:B------:R-:W-:Y:S01]  /*5460*/  F2FP.F16.E5M2.UNPACK_B R107, R93.reuse ;  /* 0x0000005dff6b723e */ /* 0x080fe200020004ff */
[--C-:B------:R-:W-:Y:S01]  /*5470*/  HADD2.F32 R80, -RZ, R82.reuse.H0_H0 ;  /* 0x20000052ff507230 */ /* 0x100fe20000004100 */
[----:B------:R-:W-:Y:S01]  /*5480*/  F2FP.F16.E5M2.UNPACK_B R105, R93.H1 ;  /* 0x0000005dff69723e */ /* 0x000fe200030004ff */
[----:B------:R-:W-:Y:S01]  /*5490*/  HADD2.F32 R82, -RZ, R82.H1_H1 ;  /* 0x30000052ff527230 */ /* 0x000fe20000004100 */
[-C--:B------:R-:W-:Y:S01]  /*54a0*/  F2FP.F16.E5M2.UNPACK_B R130, R84.reuse ;  /* 0x00000054ff82723e */ /* 0x080fe200020004ff */
[--C-:B------:R-:W-:Y:S01]  /*54b0*/  HADD2.F32 R83, -RZ, R109.reuse.H0_H0 ;  /* 0x2000006dff537230 */ /* 0x100fe20000004100 */
[----:B------:R-:W-:Y:S01]  /*54c0*/  F2FP.F16.E5M2.UNPACK_B R132, R84.H1 ;  /* 0x00000054ff84723e */ /* 0x000fe200030004ff */
[----:B------:R-:W3:Y:S01]  /*54d0*/  LDTM.x64 R4, tmem[UR4] ;  /* 0x00000004000479ee */ /* 0x000ee20008340000 */
[----:B------:R-:W-:Y:S01]  /*54e0*/  NOP ;  /* 0x0000000000007918 */ /* 0x000fe20000000000 */
[----:B------:R-:W-:Y:S01]  /*54f0*/  R2UR UR5, R156 ;  /* 0x000000009c0572ca */ /* 0x000fe200000e0000 */
[--C-:B------:R-:W-:Y:S01]  /*5500*/  HADD2.F32 R129, -RZ, R130.reuse.H0_H0 ;  /* 0x20000082ff817230 */ /* 0x100fe20000004100 */
[----:B------:R-:W-:Y:S01]  /*5510*/  F2FP.F16.E5M2.UNPACK_B R93, R94 ;  /* 0x0000005eff5d723e */ /* 0x000fe200020004ff */
[----:B------:R-:W-:Y:S01]  /*5520*/  HADD2.F32 R130, -RZ, R130.H1_H1 ;  /* 0x30000082ff827230 */ /* 0x000fe20000004100 */
[-C--:B------:R-:W-:Y:S01]  /*5530*/  F2FP.F16.E5M2.UNPACK_B R134, R85.reuse ;  /* 0x00000055ff86723e */ /* 0x080fe200020004ff */
[----:B------:R-:W-:Y:S01]  /*5540*/  HADD2.F32 R84, -RZ, R109.H1_H1 ;  /* 0x3000006dff547230 */ /* 0x000fe20000004100 */
[----:B------:R-:W-:Y:S01]  /*5550*/  F2FP.F16.E5M2.UNPACK_B R136, R85.H1 ;  /* 0x00000055ff88723e */ /* 0x000fe200030004ff */
[--C-:B------:R-:W-:Y:S01]  /*5560*/  HADD2.F32 R85, -RZ, R107.reuse.H0_H0 ;  /* 0x2000006bff557230 */ /* 0x100fe20000004100 */
[-C--:B------:R-:W-:Y:S01]  /*5570*/  F2FP.F16.E5M2.UNPACK_B R138, R86.reuse ;  /* 0x00000056ff8a723e */ /* 0x080fe200020004ff */
[--C-:B------:R-:W-:Y:S01]  /*5580*/  HADD2.F32 R133, -RZ, R134.reuse.H0_H0 ;  /* 0x20000086ff857230 */ /* 0x100fe20000004100 */
[----:B------:R-:W-:Y:S01]  /*5590*/  F2FP.F16.E5M2.UNPACK_B R140, R86.H1 ;  /* 0x00000056ff8c723e */ /* 0x000fe200030004ff */
[----:B------:R-:W-:Y:S01]  /*55a0*/  HADD2.F32 R86, -RZ, R107.H1_H1 ;  /* 0x3000006bff567230 */ /* 0x000fe20000004100 */
[----:B------:R-:W-:Y:S01]  /*55b0*/  F2FP.F16.E5M2.UNPACK_B R142, R87 ;  /* 0x00000057ff8e723e */ /* 0x000fe200020004ff */
[----:B------:R-:W-:Y:S01]  /*55c0*/  UIADD3 UR5, UPT, UPT, UR5, 0x90, URZ ;  /* 0x0000009005057890 */ /* 0x000fe2000fffe0ff */
[----:B------:R-:W-:Y:S01]  /*55d0*/  HADD2.F32 R134, -RZ, R134.H1_H1 ;  /* 0x30000086ff867230 */ /* 0x000fe20000004100 */
[----:B------:R-:W-:Y:S01]  /*55e0*/  F2FP.F16.E5M2.UNPACK_B R114, R88 ;  /* 0x00000058ff72723e */ /* 0x000fe200020004ff */
[--C-:B------:R-:W-:Y:S01]  /*55f0*/  HADD2.F32 R137, -RZ, R138.reuse.H0_H0 ;  /* 0x2000008aff897230 */ /* 0x100fe20000004100 */
[----:B------:R-:W-:Y:S01]  /*5600*/  UPRMT UR5, UR37, 0x654, UR5 ;  /* 0x0000065425057896 */ /* 0x000fe20008000005 */
[----:B------:R-:W-:Y:S01]  /*5610*/  HADD2.F32 R138, -RZ, R138.H1_H1 ;  /* 0x3000008aff8a7230 */ /* 0x000fe20000004100 */
[-C--:B------:R-:W-:Y:S01]  /*5620*/  F2FP.F16.E5M2.UNPACK_B R118, R89.reuse ;  /* 0x00000059ff76723e */ /* 0x080fe200020004ff */
[--C-:B------:R-:W-:Y:S01]  /*5630*/  HADD2.F32 R113, -RZ, R114.reuse.H0_H0 ;  /* 0x20000072ff717230 */ /* 0x100fe20000004100 */
[----:B------:R-:W-:Y:S01]  /*5640*/  F2FP.F16.E5M2.UNPACK_B R120, R89.H1 ;  /* 0x00000059ff78723e */ /* 0x000fe200030004ff */
[C---:B---3--:R-:W-:Y:S01]  /*5650*/  FMUL R4, R78.reuse, R4 ;  /* 0x000000044e047220 */ /* 0x048fe20000400000 */
[C---:B------:R-:W-:Y:S01]  /*5660*/  FMUL R5, R78.reuse, R5 ;  /* 0x000000054e057220 */ /* 0x040fe20000400000 */
[C---:B------:R-:W-:Y:S01]  /*5670*/  FMUL R8, R78.reuse, R8 ;  /* 0x000000084e087220 */ /* 0x040fe20000400000 */
[C---:B------:R-:W-:Y:S01]  /*5680*/  FMUL R9, R78.reuse, R9 ;  /* 0x000000094e097220 */ /* 0x040fe20000400000 */
[----:B------:R-:W-:Y:S01]  /*5690*/  SYNCS.ARRIVE.TRANS64.RED.A1T0 RZ, [UR5], RZ ;  /* 0x000000ffffff79a7 */ /* 0x000fe20008100405 */
[C---:B------:R-:W-:Y:S01]  /*56a0*/  FFMA R4, R81.reuse, R80, R4 ;  /* 0x0000005051047223 */ /* 0x040fe20000000004 */
[C---:B------:R-:W-:Y:S01]  /*56b0*/  FFMA R5, R81.reuse, R82, R5 ;  /* 0x0000005251057223 */ /* 0x040fe20000000005 */
[----:B------:R-:W-:Y:S02]  /*56c0*/  HADD2.F32 R89, -RZ, R93.H0_H0 ;  /* 0x2000005dff597230 */ /* 0x000fe40000004100 */
[C---:B------:R-:W-:Y:S01]  /*56d0*/  FMUL R12, R78.reuse, R12 ;  /* 0x0000000c4e0c7220 */ /* 0x040fe20000400000 */
        /* <DEDUP_REMOVED lines=11> */
[----:B------:R-:W-:Y:S02]  /*5790*/  HADD2.F32 R114, -RZ, R114.H1_H1 ;  /* 0x30000072ff727230 */ /* 0x000fe40000004100 */
[C---:B------:R-:W-:Y:S01]  /*57a0*/  FMUL R32, R78.reuse, R36 ;  /* 0x000000244e207220 */ /* 0x040fe20000400000 */
[C---:B------:R-:W-:Y:S01]  /*57b0*/  FMUL R33, R78.reuse, R37 ;  /* 0x000000254e217220 */ /* 0x040fe20000400000 */
[--C-:B------:R-:W-:Y:S02]  /*57c0*/  HADD2.F32 R117, -RZ, R118.reuse.H0_H0 ;  /* 0x20000076ff757230 */ /* 0x100fe40000004100 */
[C---:B------:R-:W-:Y:S01]  /*57d0*/  FMUL R36, R78.reuse, R40 ;  /* 0x000000284e247220 */ /* 0x040fe20000400000 */
[----:B------:R-:W-:Y:S02]  /*57e0*/  HADD2.F32 R118, -RZ, R118.H1_H1 ;  /* 0x30000076ff767230 */ /* 0x000fe40000004100 */
        /* <DEDUP_REMOVED lines=8> */
[----:B------:R-:W-:Y:S01]  /*5870*/  F2FP.F16.E5M2.UNPACK_B R92, R94.H1 ;  /* 0x0000005eff5c723e */ /* 0x000fe200030004ff */
[C---:B------:R-:W-:Y:S01]  /*5880*/  FMUL R53, R78.reuse, R57 ;  /* 0x000000394e357220 */ /* 0x040fe20000400000 */
[C---:B------:R-:W-:Y:S01]  /*5890*/  FMUL R56, R78.reuse, R60 ;  /* 0x0000003c4e387220 */ /* 0x040fe20000400000 */
[----:B------:R-:W-:Y:S01]  /*58a0*/  F2FP.F16.E5M2.UNPACK_B R141, R87.H1 ;  /* 0x00000057ff8d723e */ /* 0x000fe200030004ff */
[C---:B------:R-:W-:Y:S01]  /*58b0*/  FMUL R57, R78.reuse, R61 ;  /* 0x0000003d4e397220 */ /* 0x040fe20000400000 */
[----:B------:R-:W-:Y:S02]  /*58c0*/  HADD2.F32 R80, -RZ, R142.H1_H1 ;  /* 0x3000008eff507230 */ /* 0x000fe40000004100 */
[C---:B------:R-:W-:Y:S01]  /*58d0*/  FMUL R60, R78.reuse, R64 ;  /* 0x000000404e3c7220 */ /* 0x040fe20000400000 */
[----:B------:R-:W-:Y:S01]  /*58e0*/  F2FP.F16.E5M2.UNPACK_B R116, R88.H1 ;  /* 0x00000058ff74723e */ /* 0x000fe200030004ff */
[C---:B------:R-:W-:Y:S01]  /*58f0*/  FMUL R61, R78.reuse, R65 ;  /* 0x000000414e3d7220 */ /* 0x040fe20000400000 */
[C---:B------:R-:W-:Y:S01]  /*5900*/  FMUL R6, R78.reuse, R6 ;  /* 0x000000064e067220 */ /* 0x040fe20000400000 */
[----:B------:R-:W-:Y:S01]  /*5910*/  F2FP.F16.E5M2.UNPACK_B R94, R95 ;  /* 0x0000005fff5e723e */ /* 0x000fe200020004ff */
[C---:B------:R-:W-:Y:S01]  /*5920*/  FMUL R7, R78.reuse, R7 ;  /* 0x000000074e077220 */ /* 0x040fe20000400000 */
[--C-:B------:R-:W-:Y:S02]  /*5930*/  HADD2.F32 R87, -RZ, R105.reuse.H0_H0 ;  /* 0x20000069ff577230 */ /* 0x100fe40000004100 */
[C---:B------:R-:W-:Y:S01]  /*5940*/  FFMA R6, R81.reuse, R83, R6 ;  /* 0x0000005351067223 */ /* 0x040fe20000000006 */
[----:B------:R-:W-:Y:S01]  /*5950*/  F2FP.F16.E5M2.UNPACK_B R122, R90 ;  /* 0x0000005aff7a723e */ /* 0x000fe200020004ff */
[C---:B------:R-:W-:Y:S01]  /*5960*/  FFMA R7, R81.reuse, R84, R7 ;  /* 0x0000005451077223 */ /* 0x040fe20000000007 */
[C---:B------:R-:W-:Y:S01]  /*5970*/  FFMA R8, R81.reuse, R85, R8 ;  /* 0x0000005551087223 */ /* 0x040fe20000000008 */
[----:B------:R-:W-:Y:S01]  /*5980*/  F2FP.F16.E5M2.UNPACK_B R124, R90.H1 ;  /* 0x0000005aff7c723e */ /* 0x000fe200030004ff */
[----:B------:R-:W-:Y:S02]  /*5990*/  HADD2.F32 R88, -RZ, R105.H1_H1 ;  /* 0x30000069ff587230 */ /* 0x000fe40000004100 */
[----:B------:R-:W-:Y:S01]  /*59a0*/  FFMA R9, R81, R86, R9 ;  /* 0x0000005651097223 */ /* 0x000fe20000000009 */
[----:B------:R-:W-:Y:S01]  /*59b0*/  F2FP.SATFINITE.E5M2.F32.PACK_AB_MERGE_C R156, R7, R6, RZ ;  /* 0x00000006079c723e */ /* 0x000fe200048060ff */
[----:B------:R-:W-:Y:S02]  /*59c0*/  HADD2.F32 R90, -RZ, R93.H1_H1 ;  /* 0x3000005dff5a7230 */ /* 0x000fe40000004100 */
[C---:B------:R-:W-:Y:S01]  /*59d0*/  FMUL R10, R78.reuse, R10 ;  /* 0x0000000a4e0a7220 */ /* 0x040fe20000400000 */
[--C-:B------:R-:W-:Y:S01]  /*59e0*/  HADD2.F32 R93, -RZ, R94.reuse.H0_H0 ;  /* 0x2000005eff5d7230 */ /* 0x100fe20000004100 */
[----:B------:R-:W-:Y:S01]  /*59f0*/  F2FP.SATFINITE.E5M2.F32.PACK_AB_MERGE_C R156, R5, R4, R156 ;  /* 0x00000004059c723e */ /* 0x000fe2000480609c */
[----:B------:R-:W-:Y:S02]  /*5a00*/  HADD2.F32 R94, -RZ, R94.H1_H1 ;  /* 0x3000005eff5e7230 */ /* 0x000fe40000004100 */
[C---:B------:R-:W-:Y:S01]  /*5a10*/  FFMA R10, R81.reuse, R87, R10 ;  /* 0x00000057510a7223 */ /* 0x040fe2000000000a */
[--C-:B------:R-:W-:Y:S02]  /*5a20*/  HADD2.F32 R121, -RZ, R122.reuse.H0_H0 ;  /* 0x2000007aff797230 */ /* 0x100fe40000004100 */
[C---:B------:R-:W-:Y:S01]  /*5a30*/  FMUL R11, R78.reuse, R11 ;  /* 0x0000000b4e0b7220 */ /* 0x040fe20000400000 */
[----:B------:R-:W-:Y:S01]  /*5a40*/  F2FP.F16.E5M2.UNPACK_B R126, R91 ;  /* 0x0000005bff7e723e */ /* 0x000fe200020004ff */
[----:B------:R-:W-:Y:S01]  /*5a50*/  HADD2.F32 R122, -RZ, R122.H1_H1 ;  /* 0x3000007aff7a7230 */ /* 0x000fe20000004100 */
[----:B------:R-:W-:Y:S01]  /*5a60*/  F2FP.F16.E5M2.UNPACK_B R103, R95.H1 ;  /* 0x0000005fff67723e */ /* 0x000fe200030004ff */
[C---:B------:R-:W-:Y:S01]  /*5a70*/  FFMA R11, R81.reuse, R88, R11 ;  /* 0x00000058510b7223 */ /* 0x040fe2000000000b */
[----:B------:R-:W-:Y:S01]  /*5a80*/  F2FP.F16.E5M2.UNPACK_B R128, R91.H1 ;  /* 0x0000005bff80723e */ /* 0x000fe200030004ff */
[----:B------:R-:W-:Y:S02]  /*5a90*/  HADD2.F32 R91, -RZ, R92.H0_H0 ;  /* 0x2000005cff5b7230 */ /* 0x000fe40000004100 */
[C---:B------:R-:W-:Y:S01]  /*5aa0*/  FFMA R12, R81.reuse, R89, R12 ;  /* 0x00000059510c7223 */ /* 0x040fe2000000000c */
[----:B------:R-:W-:Y:S01]  /*5ab0*/  FFMA R13, R81, R90, R13 ;  /* 0x0000005a510d7223 */ /* 0x000fe2000000000d */
[----:B------:R-:W-:Y:S01]  /*5ac0*/  F2FP.SATFINITE.E5M2.F32.PACK_AB_MERGE_C R157, R11, R10, RZ ;  /* 0x0000000a0b9d723e */ /* 0x000fe200048060ff */
[--C-:B------:R-:W-:Y:S01]  /*5ad0*/  HADD2.F32 R125, -RZ, R126.reuse.H0_H0 ;  /* 0x2000007eff7d7230 */ /* 0x100fe20000004100 */
[----:B------:R-:W-:Y:S01]  /*5ae0*/  F2FP.F16.E5M2.UNPACK_B R101, R96 ;  /* 0x00000060ff65723e */ /* 0x000fe200020004ff */
[----:B------:R-:W-:Y:S01]  /*5af0*/  HADD2.F32 R126, -RZ, R126.H1_H1 ;  /* 0x3000007eff7e7230 */ /* 0x000fe20000004100 */
[----:B------:R-:W-:Y:S01]  /*5b00*/  F2FP.SATFINITE.E5M2.F32.PACK_AB_MERGE_C R157, R9, R8, R157 ;  /* 0x00000008099d723e */ /* 0x000fe2000480609d */
[----:B------:R-:W-:Y:S02]  /*5b10*/  HADD2.F32 R83, -RZ, R142.H0_H0 ;  /* 0x2000008eff537230 */ /* 0x000fe40000004100 */
[C---:B------:R-:W-:Y:S01]  /*5b20*/  FMUL R14, R78.reuse, R14 ;  /* 0x0000000e4e0e7220 */ /* 0x040fe20000400000 */
[----:B------:R-:W-:Y:S02]  /*5b30*/  HADD2.F32 R92, -RZ, R92.H1_H1 ;  /* 0x3000005cff5c7230 */ /* 0x000fe40000004100 */
[C---:B------:R-:W-:Y:S01]  /*5b40*/  FMUL R15, R78.reuse, R15 ;  /* 0x0000000f4e0f7220 */ /* 0x040fe20000400000 */
[----:B------:R-:W-:Y:S01]  /*5b50*/  F2FP.F16.E5M2.UNPACK_B R100, R96.H1 ;  /* 0x00000060ff64723e */ /* 0x000fe200030004ff */
[--C-:B------:R-:W-:Y:S02]  /*5b60*/  HADD2.F32 R95, -RZ, R103.reuse.H0_H0 ;  /* 0x20000067ff5f7230 */ /* 0x100fe40000004100 */
[C---:B------:R-:W-:Y:S01]  /*5b70*/  FFMA R14, R81.reuse, R91, R14 ;  /* 0x0000005b510e7223 */ /* 0x040fe2000000000e */
[C---:B------:R-:W-:Y:S01]  /*5b80*/  FFMA R15, R81.reuse, R92, R15 ;  /* 0x0000005c510f7223 */ /* 0x040fe2000000000f */
[C---:B------:R-:W-:Y:S01]  /*5b90*/  FFMA R16, R81.reuse, R93, R16 ;  /* 0x0000005d51107223 */ /* 0x040fe20000000010 */
[----:B------:R-:W-:Y:S01]  /*5ba0*/  FFMA R17, R81, R94, R17 ;  /* 0x0000005e51117223 */ /* 0x000fe20000000011 */
[-C--:B------:R-:W-:Y:S01]  /*5bb0*/  F2FP.F16.E5M2.UNPACK_B R102, R97.reuse ;  /* 0x00000061ff66723e */ /* 0x080fe200020004ff */
[----:B------:R-:W-:Y:S01]  /*5bc0*/  HADD2.F32 R96, -RZ, R103.H1_H1 ;  /* 0x30000067ff607230 */ /* 0x000fe20000004100 */
[----:B------:R-:W-:Y:S01]  /*5bd0*/  F2FP.SATFINITE.E5M2.F32.PACK_AB_MERGE_C R158, R15, R14, RZ ;  /* 0x0000000e0f9e723e */ /* 0x000fe200048060ff */
[C---:B------:R-:W-:Y:S01]  /*5be0*/  FMUL R18, R78.reuse, R18 ;  /* 0x000000124e127220 */ /* 0x040fe20000400000 */
[----:B------:R-:W-:Y:S01]  /*5bf0*/  F2FP.F16.E5M2.UNPACK_B R104, R97.H1 ;  /* 0x00000061ff68723e */ /* 0x000fe200030004ff */
[--C-:B------:R-:W-:Y:S01]  /*5c00*/  HADD2.F32 R97, -RZ, R101.reuse.H0_H0 ;  /* 0x20000065ff617230 */ /* 0x100fe20000004100 */
[----:B------:R-:W-:Y:S01]  /*5c10*/  F2FP.SATFINITE.E5M2.F32.PACK_AB_MERGE_C R158, R13, R12, R158 ;  /* 0x0000000c0d9e723e */ /* 0x000fe2000480609e */
[C---:B------:R-:W-:Y:S01]  /*5c20*/  FFMA R18, R81.reuse, R95, R18 ;  /* 0x0000005f51127223 */ /* 0x040fe20000000012 */
[----:B------:R-:W-:Y:S01]  /*5c30*/  F2FP.F16.E5M2.UNPACK_B R110, R99 ;  /* 0x00000063ff6e723e */ /* 0x000fe200020004ff */
[C---:B------:R-:W-:Y:S01]  /*5c40*/  FMUL R19, R78.reuse, R19 ;  /* 0x000000134e137220 */ /* 0x040fe20000400000 */
[----:B------:R-:W-:Y:S01]  /*5c50*/  F2FP.F16.E5M2.UNPACK_B R112, R99.H1 ;  /* 0x00000063ff70723e */ /* 0x000fe200030004ff */
[----:B------:R-:W-:Y:S01]  /*5c60*/  HADD2.F32 R99, -RZ, R101.H1_H1 ;  /* 0x30000065ff637230 */ /* 0x000fe20000004100 */
[-C--:B------:R-:W-:Y:S01]  /*5c70*/  F2FP.F16.E5M2.UNPACK_B R106, R98.reuse ;  /* 0x00000062ff6a723e */ /* 0x080fe200020004ff */
[----:B------:R-:W-:Y:S01]  /*5c80*/  HADD2.F32 R101, -RZ, R102.H0_H0 ;  /* 0x20000066ff657230 */ /* 0x000fe20000004100 */
[----:B------:R-:W-:Y:S01]  /*5c90*/  F2FP.F16.E5M2.UNPACK_B R108, R98.H1 ;  /* 0x00000062ff6c723e */ /* 0x000fe200030004ff */
[----:B------:R-:W-:Y:S02]  /*5ca0*/  HADD2.F32 R98, -RZ, R100.H0_H0 ;  /* 0x20000064ff627230 */ /* 0x000fe40000004100 */
[C---:B------:R-:W-:Y:S01]  /*5cb0*/  FFMA R19, R81.reuse, R96, R19 ;  /* 0x0000006051137223 */ /* 0x040fe20000000013 */
[C---:B------:R-:W-:Y:S01]  /*5cc0*/  FFMA R0, R81.reuse, R97, R0 ;  /* 0x0000006151007223 */ /* 0x040fe20000000000 */
[----:B------:R-:W-:Y:S01]  /*5cd0*/  FFMA R2, R81, R99, R2 ;  /* 0x0000006351027223 */ /* 0x000fe20000000002 */
[----:B------:R-:W-:Y:S02]  /*5ce0*/  HADD2.F32 R102, -RZ, R102.H1_H1 ;  /* 0x30000066ff667230 */ /* 0x000fe40000004100 */
[C---:B------:R-:W-:Y:S01]  /*5cf0*/  FMUL R3, R78.reuse, R22 ;  /* 0x000000164e037220 */ /* 0x040fe20000400000 */
[----:B------:R-:W-:Y:S01]  /*5d00*/  HADD2.F32 R100, -RZ, R100.H1_H1 ;  /* 0x30000064ff647230 */ /* 0x000fe20000004100 */
[----:B------:R-:W-:Y:S01]  /*5d10*/  F2FP.SATFINITE.E5M2.F32.PACK_AB_MERGE_C R159, R19, R18, RZ ;  /* 0x00000012139f723e */ /* 0x000fe200048060ff */
[--C-:B------:R-:W-:Y:S02]  /*5d20*/  HADD2.F32 R105, -RZ, R106.reuse.H0_H0 ;  /* 0x2000006aff697230 */ /* 0x100fe40000004100 */
[----:B------:R-:W-:Y:S01]  /*5d30*/  FFMA R3, R81, R98, R3 ;  /* 0x0000006251037223 */ /* 0x000fe20000000003 */
[----:B------:R-:W-:Y:S01]  /*5d40*/  HADD2.F32 R106, -RZ, R106.H1_H1 ;  /* 0x3000006aff6a7230 */ /* 0x000fe20000004100 */
[----:B------:R-:W-:Y:S01]  /*5d50*/  F2FP.SATFINITE.E5M2.F32.PACK_AB_MERGE_C R159, R17, R16, R159 ;  /* 0x00000010119f723e */ /* 0x000fe2000480609f */
[----:B------:R-:W-:Y:S02]  /*5d60*/  HADD2.F32 R109, -RZ, R110.H0_H0 ;  /* 0x2000006eff6d7230 */ /* 0x000fe40000004100 */
[C---:B------:R-:W-:Y:S01]  /*5d70*/  FMUL R23, R78.reuse, R23 ;  /* 0x000000174e177220 */ /* 0x040fe20000400000 */
[--C-:B------:R-:W-:Y:S02]  /*5d80*/  HADD2.F32 R103, -RZ, R104.reuse.H0_H0 ;  /* 0x20000068ff677230 */ /* 0x100fe40000004100 */
[C---:B------:R-:W-:Y:S01]  /*5d90*/  FMUL R22, R78.reuse, R26 ;  /* 0x0000001a4e167220 */ /* 0x040fe20000400000 */
[----:B------:R-:W-:Y:S01]  /*5da0*/  HADD2.F32 R104, -RZ, R104.H1_H1 ;  /* 0x30000068ff687230 */ /* 0x000fe20000004100 */
[----:B------:R1:W-:Y:S01]  /*5db0*/  STS.128 [R168+UR43+0x2200], R156 ;  /* 0x0022009ca8007988 */ /* 0x0003e20008000c2b */
[C---:B------:R-:W-:Y:S01]  /*5dc0*/  FFMA R23, R81.reuse, R100, R23 ;  /* 0x0000006451177223 */ /* 0x040fe20000000017 */
[C---:B------:R-:W-:Y:S01]  /*5dd0*/  FFMA R20, R81.reuse, R101, R20 ;  /* 0x0000006551147223 */ /* 0x040fe20000000014 */
[C---:B------:R-:W-:Y:S01]  /*5de0*/  FFMA R21, R81.reuse, R102, R21 ;  /* 0x0000006651157223 */ /* 0x040fe20000000015 */
[----:B------:R-:W-:Y:S01]  /*5df0*/  FFMA R22, R81, R103, R22 ;  /* 0x0000006751167223 */ /* 0x000fe20000000016 */
[----:B------:R-:W-:Y:S01]  /*5e00*/  HADD2.F32 R110, -RZ, R110.H1_H1 ;  /* 0x3000006eff6e7230 */ /* 0x000fe20000004100 */
[----:B------:R-:W-:Y:S01]  /*5e10*/  F2FP.SATFINITE.E5M2.F32.PACK_AB_MERGE_C R161, R23, R3, RZ ;  /* 0x0000000317a1723e */ /* 0x000fe200048060ff */
[C---:B------:R-:W-:Y:S01]  /*5e20*/  FMUL R27, R78.reuse, R27 ;  /* 0x0000001b4e1b7220 */ /* 0x040fe20000400000 */
[--C-:B------:R-:W-:Y:S02]  /*5e30*/  HADD2.F32 R107, -RZ, R108.reuse.H0_H0 ;  /* 0x2000006cff6b7230 */ /* 0x100fe40000004100 */
[----:B------:R-:W-:Y:S01]  /*5e40*/  FMUL R26, R78, R30 ;  /* 0x0000001e4e1a7220 */ /* 0x000fe20000400000 */
[----:B------:R-:W-:Y:S01]  /*5e50*/  HADD2.F32 R108, -RZ, R108.H1_H1 ;  /* 0x3000006cff6c7230 */ /* 0x000fe20000004100 */
[----:B------:R-:W-:Y:S01]  /*5e60*/  F2FP.SATFINITE.E5M2.F32.PACK_AB_MERGE_C R160, R2, R0, R161 ;  /* 0x0000000002a0723e */ /* 0x000fe200048060a1 */
[C---:B------:R-:W-:Y:S01]  /*5e70*/  FFMA R27, R81.reuse, R104, R27 ;  /* 0x00000068511b7223 */ /* 0x040fe2000000001b */
[C---:B------:R-:W-:Y:S01]  /*5e80*/  FFMA R24, R81.reuse, R105, R24 ;  /* 0x0000006951187223 */ /* 0x040fe20000000018 */
[C---:B------:R-:W-:Y:S01]  /*5e90*/  FFMA R25, R81.reuse, R106, R25 ;  /* 0x0000006a51197223 */ /* 0x040fe20000000019 */
[----:B------:R-:W-:Y:S01]  /*5ea0*/  FFMA R26, R81, R107, R26 ;  /* 0x0000006b511a7223 */ /* 0x000fe2000000001a */
[C---:B------:R-:W-:Y:S01]  /*5eb0*/  FMUL R31, R78.reuse, R31 ;  /* 0x0000001f4e1f7220 */ /* 0x040fe20000400000 */
[--C-:B------:R-:W-:Y:S01]  /*5ec0*/  HADD2.F32 R111, -RZ, R112.reuse.H0_H0 ;  /* 0x20000070ff6f7230 */ /* 0x100fe20000004100 */
[----:B------:R-:W-:Y:S01]  /*5ed0*/  F2FP.SATFINITE.E5M2.F32.PACK_AB_MERGE_C R162, R27, R22, RZ ;  /* 0x000000161ba2723e */ /* 0x000fe200048060ff */
[----:B------:R-:W-:Y:S02]  /*5ee0*/  HADD2.F32 R112, -RZ, R112.H1_H1 ;  /* 0x30000070ff707230 */ /* 0x000fe40000004100 */
[C---:B------:R-:W-:Y:S01]  /*5ef0*/  FFMA R31, R81.reuse, R108, R31 ;  /* 0x0000006c511f7223 */ /* 0x040fe2000000001f */
[----:B------:R-:W-:Y:S01]  /*5f00*/  FFMA R28, R81, R109, R28 ;  /* 0x0000006d511c7223 */ /* 0x000fe2000000001c */
[----:B------:R-:W-:Y:S01]  /*5f10*/  F2FP.SATFINITE.E5M2.F32.PACK_AB_MERGE_C R161, R21, R20, R162 ;  /* 0x0000001415a1723e */ /* 0x000fe200048060a2 */
[----:B------:R-:W-:Y:S01]  /*5f20*/  FFMA R29, R81, R110, R29 ;  /* 0x0000006e511d7223 */ /* 0x000fe2000000001d */
[C---:B------:R-:W-:Y:S01]  /*5f30*/  FMUL R30, R78.reuse, R34 ;  /* 0x000000224e1e7220 */ /* 0x040fe20000400000 */
[----:B------:R-:W-:Y:S01]  /*5f40*/  F2FP.SATFINITE.E5M2.F32.PACK_AB_MERGE_C R163, R31, R26, RZ ;  /* 0x0000001a1fa3723e */ /* 0x000fe200048060ff */
[C---:B------:R-:W-:Y:S01]  /*5f50*/  FMUL R35, R78.reuse, R35 ;  /* 0x000000234e237220 */ /* 0x040fe20000400000 */
[--C-:B------:R-:W-:Y:S02]  /*5f60*/  HADD2.F32 R115, -RZ, R116.reuse.H0_H0 ;  /* 0x20000074ff737230 */ /* 0x100fe40000004100 */
[----:B------:R-:W-:Y:S01]  /*5f70*/  FFMA R30, R81, R111, R30 ;  /* 0x0000006f511e7223 */ /* 0x000fe2000000001e */
[----:B------:R-:W-:Y:S01]  /*5f80*/  F2FP.SATFINITE.E5M2.F32.PACK_AB_MERGE_C R162, R25, R24, R163 ;  /* 0x0000001819a2723e */ /* 0x000fe200048060a3 */
[C---:B------:R-:W-:Y:S01]  /*5f90*/  FFMA R35, R81.reuse, R112, R35 ;  /* 0x0000007051237223 */ /* 0x040fe20000000023 */
[C---:B------:R-:W-:Y:S01]  /*5fa0*/  FFMA R32, R81.reuse, R113, R32 ;  /* 0x0000007151207223 */ /* 0x040fe20000000020 */
[----:B------:R-:W-:Y:S01]  /*5fb0*/  FFMA R33, R81, R114, R33 ;  /* 0x0000007251217223 */ /* 0x000fe20000000021 */
[----:B------:R-:W-:Y:S02]  /*5fc0*/  HADD2.F32 R116, -RZ, R116.H1_H1 ;  /* 0x30000074ff747230 */ /* 0x000fe40000004100 */
        /* <DEDUP_REMOVED lines=9> */
[----:B------:R-:W-:Y:S01]  /*6060*/  HADD2.F32 R120, -RZ, R120.H1_H1 ;  /* 0x30000078ff787230 */ /* 0x000fe20000004100 */
[----:B------:R1:W-:Y:S01]  /*6070*/  STS.128 [R178+0x2010], R160 ;  /* 0x002010a0b2007388 */ /* 0x0003e20000000c00 */
[----:B------:R-:W-:Y:S01]  /*6080*/  F2FP.SATFINITE.E5M2.F32.PACK_AB_MERGE_C R184, R39, R34, RZ ;  /* 0x0000002227b8723e */ /* 0x000fe200048060ff */
[C---:B------:R-:W-:Y:S01]  /*6090*/  FMUL R38, R78.reuse, R42 ;  /* 0x0000002a4e267220 */ /* 0x040fe20000400000 */
[C---:B------:R-:W-:Y:S01]  /*60a0*/  FMUL R43, R78.reuse, R43 ;  /* 0x0000002b4e2b7220 */ /* 0x040fe20000400000 */
[--C-:B------:R-:W-:Y:S01]  /*60b0*/  HADD2.F32 R123, -RZ, R124.reuse.H0_H0 ;  /* 0x2000007cff7b7230 */ /* 0x100fe20000004100 */
[----:B------:R-:W-:Y:S01]  /*60c0*/  F2FP.SATFINITE.E5M2.F32.PACK_AB_MERGE_C R184, R33, R32, R184 ;  /* 0x0000002021b8723e */ /* 0x000fe200048060b8 */
[C---:B------:R-:W-:Y:S01]  /*60d0*/  FFMA R38, R81.reuse, R119, R38 ;  /* 0x0000007751267223 */ /* 0x040fe20000000026 */
        /* <DEDUP_REMOVED lines=12> */
[C---:B------:R-:W-:Y:S01]  /*61a0*/  FFMA R45, R81.reuse, R126, R45 ;  /* 0x0000007e512d7223 */ /* 0x040fe2000000002d */
[----:B------:R-:W-:Y:S02]  /*61b0*/  HADD2.F32 R128, -RZ, R128.H1_H1 ;  /* 0x30000080ff807230 */ /* 0x000fe40000004100 */
[C---:B------:R-:W-:Y:S01]  /*61c0*/  FMUL R46, R78.reuse, R50 ;  /* 0x000000324e2e7220 */ /* 0x040fe20000400000 */
[C---:B------:R-:W-:Y:S01]  /*61d0*/  FMUL R51, R78.reuse, R51 ;  /* 0x000000334e337220 */ /* 0x040fe20000400000 */
[--C-:B------:R-:W-:Y:S02]  /*61e0*/  HADD2.F32 R131, -RZ, R132.reuse.H0_H0 ;  /* 0x20000084ff837230 */ /* 0x100fe40000004100 */
[C---:B------:R-:W-:Y:S01]  /*61f0*/  FMUL R50, R78.reuse, R54 ;  /* 0x000000364e327220 */ /* 0x040fe20000400000 */
[C---:B------:R-:W-:Y:S01]  /*6200*/  FFMA R46, R81.reuse, R127, R46 ;  /* 0x0000007f512e7223 */ /* 0x040fe2000000002e */
[----:B------:R-:W-:Y:S02]  /*6210*/  HADD2.F32 R132, -RZ, R132.H1_H1 ;  /* 0x30000084ff847230 */ /* 0x000fe40000004100 */
[C---:B------:R-:W-:Y:S01]  /*6220*/  FFMA R51, R81.reuse, R128, R51 ;  /* 0x0000008051337223 */ /* 0x040fe20000000033 */
[C---:B------:R-:W-:Y:S01]  /*6230*/  FMUL R55, R78.reuse, R55 ;  /* 0x000000374e377220 */ /* 0x040fe20000400000 */
[C---:B------:R-:W-:Y:S01]  /*6240*/  FFMA R48, R81.reuse, R129, R48 ;  /* 0x0000008151307223 */ /* 0x040fe20000000030 */
[C---:B------:R-:W-:Y:S01]  /*6250*/  FFMA R49, R81.reuse, R130, R49 ;  /* 0x0000008251317223 */ /* 0x040fe20000000031 */
[--C-:B------:R-:W-:Y:S02]  /*6260*/  HADD2.F32 R135, -RZ, R136.reuse.H0_H0 ;  /* 0x20000088ff877230 */ /* 0x100fe40000004100 */
[C---:B------:R-:W-:Y:S01]  /*6270*/  FFMA R50, R81.reuse, R131, R50 ;  /* 0x0000008351327223 */ /* 0x040fe20000000032 */
[----:B------:R-:W-:Y:S02]  /*6280*/  HADD2.F32 R136, -RZ, R136.H1_H1 ;  /* 0x30000088ff887230 */ /* 0x000fe40000004100 */
[C---:B------:R-:W-:Y:S01]  /*6290*/  FMUL R54, R78.reuse, R58 ;  /* 0x0000003a4e367220 */ /* 0x040fe20000400000 */
        /* <DEDUP_REMOVED lines=16> */
[----:B------:R-:W-:Y:S01]  /*63a0*/  FFMA R63, R81, R140, R63 ;  /* 0x0000008c513f7223 */ /* 0x000fe2000000003f */
[----:B------:R-:W-:Y:S01]  /*63b0*/  FMUL R67, R78, R67 ;  /* 0x000000434e437220 */ /* 0x000fe20000400000 */
[----:B------:R-:W-:Y:S01]  /*63c0*/  F2FP.SATFINITE.E5M2.F32.PACK_AB_MERGE_C R186, R47, R42, RZ ;  /* 0x0000002a2fba723e */ /* 0x000fe200048060ff */
[----:B------:R-:W-:Y:S01]  /*63d0*/  FFMA R60, R81, R83, R60 ;  /* 0x00000053513c7223 */ /* 0x000fe2000000003c */
[----:B------:R-:W-:Y:S01]  /*63e0*/  F2FP.SATFINITE.E5M2.F32.PACK_AB_MERGE_C R187, R51, R46, RZ ;  /* 0x0000002e33bb723e */ /* 0x000fe200048060ff */
[C---:B------:R-:W-:Y:S01]  /*63f0*/  FFMA R61, R81.reuse, R80, R61 ;  /* 0x00000050513d7223 */ /* 0x040fe2000000003d */
[C---:B------:R-:W-:Y:S01]  /*6400*/  FFMA R62, R81.reuse, R85, R62 ;  /* 0x00000055513e7223 */ /* 0x040fe2000000003e */
[----:B------:R-:W-:Y:S01]  /*6410*/  FFMA R67, R81, R82, R67 ;  /* 0x0000005251437223 */ /* 0x000fe20000000043 */
[----:B------:R-:W-:Y:S02]  /*6420*/  F2FP.SATFINITE.E5M2.F32.PACK_AB_MERGE_C R186, R41, R40, R186 ;  /* 0x0000002829ba723e */ /* 0x000fe400048060ba */
[----:B------:R-:W-:Y:S02]  /*6430*/  F2FP.SATFINITE.E5M2.F32.PACK_AB_MERGE_C R187, R45, R44, R187 ;  /* 0x0000002c2dbb723e */ /* 0x000fe400048060bb */
[----:B------:R-:W-:Y:S02]  /*6440*/  F2FP.SATFINITE.E5M2.F32.PACK_AB_MERGE_C R188, R55, R50, RZ ;  /* 0x0000003237bc723e */ /* 0x000fe400048060ff */
[----:B------:R-:W-:Y:S01]  /*6450*/  F2FP.SATFINITE.E5M2.F32.PACK_AB_MERGE_C R189, R59, R54, RZ ;  /* 0x000000363bbd723e */ /* 0x000fe200048060ff */
[----:B------:R1:W-:Y:S01]  /*6460*/  STS.128 [R177+0x2020], R184 ;  /* 0x002020b8b1007388 */ /* 0x0003e20000000c00 */
[----:B------:R-:W-:Y:S02]  /*6470*/  F2FP.SATFINITE.E5M2.F32.PACK_AB_MERGE_C R190, R63, R58, RZ ;  /* 0x0000003a3fbe723e */ /* 0x000fe400048060ff */
[----:B------:R-:W-:Y:S02]  /*6480*/  F2FP.SATFINITE.E5M2.F32.PACK_AB_MERGE_C R182, R67, R62, RZ ;  /* 0x0000003e43b6723e */ /* 0x000fe400048060ff */
[----:B------:R-:W-:Y:S02]  /*6490*/  F2FP.SATFINITE.E5M2.F32.PACK_AB_MERGE_C R188, R49, R48, R188 ;  /* 0x0000003031bc723e */ /* 0x000fe400048060bc */
[----:B------:R-:W-:Y:S02]  /*64a0*/  F2FP.SATFINITE.E5M2.F32.PACK_AB_MERGE_C R189, R53, R52, R189 ;  /* 0x0000003435bd723e */ /* 0x000fe400048060bd */
[----:B------:R-:W-:Y:S02]  /*64b0*/  F2FP.SATFINITE.E5M2.F32.PACK_AB_MERGE_C R190, R57, R56, R190 ;  /* 0x0000003839be723e */ /* 0x000fe400048060be */
[----:B------:R-:W-:Y:S02]  /*64c0*/  F2FP.SATFINITE.E5M2.F32.PACK_AB_MERGE_C R191, R61, R60, R182 ;  /* 0x0000003c3dbf723e */ /* 0x000fe400048060b6 */
[----:B------:R-:W-:Y:S03]  /*64d0*/  IADD3 R76, PT, PT, R76, 0x1, RZ ;  /* 0x000000014c4c7810 */ /* 0x000fe60007ffe0ff */
[----:B------:R1:W-:Y:S01]  /*64e0*/  STS.128 [R176+0x2030], R188 ;  /* 0x002030bcb0007388 */ /* 0x0003e20000000c00 */
[----:B------:R-:W-:Y:S01]  /*64f0*/  @!PT LDS RZ, [RZ] ;  /* 0x00000000fffff984 */ /* 0x000fe20000000800 */
[----:B------:R-:W-:Y:S01]  /*6500*/  @!PT LDS RZ, [RZ] ;  /* 0x00000000fffff984 */ /* 0x000fe20000000800 */
[----:B------:R-:W-:Y:S01]  /*6510*/  @!PT LDS RZ, [RZ] ;  /* 0x00000000fffff984 */ /* 0x000fe20000000800 */
[----:B------:R-:W-:Y:S01]  /*6520*/  @!PT LDS RZ, [RZ] ;  /* 0x00000000fffff984 */ /* 0x000fe20000000800 */
[----:B------:R3:W-:Y:S07]  /*6530*/  MEMBAR.ALL.CTA ;  /* 0x0000000000007992 */ /* 0x0007ee0000008000 */
[----:B---3--:R-:W3:Y:S02]  /*6540*/  FENCE.VIEW.ASYNC.S ;  /* 0x00000000000073c6 */ /* 0x008ee40000000000 */
[----:B---3--:R-:W-:Y:S06]  /*6550*/  BAR.SYNC.DEFER_BLOCKING 0x1, 0x80 ;  /* 0x0042000000007b1d */ /* 0x008fec0000010000 */
[----:B------:R-:W-:Y:S05]  /*6560*/  @P0 BRA `(.L_x_92) ;  /* 0x0000000000340947 */ /* 0x000fea0003800000 */
[----:B------:R-:W-:Y:S01]  /*6570*/  UIADD3 UR12, UPT, UPT, UR43, 0x2200, URZ ;  /* 0x000022002b0c7890 */ /* 0x000fe2000fffe0ff */
[----:B------:R-:W-:Y:S01]  /*6580*/  R2UR UR9, R155 ;  /* 0x000000009b0972ca */ /* 0x000fe200000e0000 */
[----:B------:R-:W-:Y:S01]  /*6590*/  UIADD3 UR10, UP0, UPT, UR46, 0x680, URZ ;  /* 0x000006802e0a7890 */ /* 0x000fe2000ff1e0ff */
[----:B------:R-:W-:Y:S01]  /*65a0*/  R2UR UR8, R165 ;  /* 0x00000000a50872ca */ /* 0x000fe200000e0000 */
[----:B------:R-:W-:Y:S02]  /*65b0*/  UMOV UR7, UR36 ;  /* 0x0000002400077c82 */ /* 0x000fe40008000000 */
[----:B------:R-:W-:Y:S01]  /*65c0*/  IMAD.U32 R179, RZ, RZ, UR12 ;  /* 0x0000000cffb37e24 */ /* 0x000fe2000f8e00ff */
[----:B------:R-:W-:Y:S04]  /*65d0*/  UIADD3.X UR11, UPT, UPT, URZ, UR47, URZ, UP0, !UPT ;  /* 0x0000002fff0b7290 */ /* 0x000fe800087fe4ff */
[----:B------:R-:W-:Y:S03]  /*65e0*/  R2UR UR4, R179 ;  /* 0x00000000b30472ca */ /* 0x000fe600000e0000 */
[----:B------:R-:W-:Y:S02]  /*65f0*/  USHF.L.U32 UR5, UR9, 0x6, URZ ;  /* 0x0000000609057899 */ /* 0x000fe400080006ff */
[----:B------:R-:W-:Y:S09]  /*6600*/  USHF.L.U32 UR6, UR8, 0x7, URZ ;  /* 0x0000000708067899 */ /* 0x000ff200080006ff */
[----:B------:R3:W-:Y:S01]  /*6610*/  UTMASTG.3D [UR4], [UR10] ;  /* 0x000000040a0073b5 */ /* 0x0007e20008010000 */
[----:B------:R0:W-:Y:S01]  /*6620*/  UTMACMDFLUSH ;  /* 0x00000000000079b7 */ /* 0x0001e20000000000 */
[----:B---3--:R-:W-:Y:S04]  /*6630*/  DEPBAR.LE SB0, 0x0 ;  /* 0x000080000000791a */ /* 0x008fe80000000000 */
.L_x_92:
[----:B------:R-:W-:Y:S05]  /*6640*/  BSYNC.RECONVERGENT B0 ;  /* 0x0000000000007941 */ /* 0x000fea0003800200 */
.L_x_91:
[----:B------:R-:W-:Y:S01]  /*6650*/  BAR.SYNC.DEFER_BLOCKING 0x1, 0x80 ;  /* 0x0042000000007b1d */ /* 0x000fe20000010000 */
[----:B------:R-:W-:Y:S01]  /*6660*/  ISETP.NE.AND P2, PT, R180, RZ, PT ;  /* 0x000000ffb400720c */ /* 0x000fe20003f45270 */
[----:B------:R-:W-:Y:S01]  /*6670*/  IMAD.IADD R155, R75, 0x1, R143 ;  /* 0x000000014b9b7824 */ /* 0x000fe200078e028f */
[----:B------:R-:W-:Y:S01]  /*6680*/  ISETP.NE.AND P0, PT, R181, 0x2, PT ;  /* 0x00000002b500780c */ /* 0x000fe20003f05270 */
[----:B------:R-:W-:Y:S01]  /*6690*/  IMAD.IADD R165, R77, 0x1, R154 ;  /* 0x000000014da57824 */ /* 0x000fe200078e029a */
[----:B------:R-:W-:Y:S02]  /*66a0*/  ISETP.NE.AND P1, PT, R76, 0x4, PT ;  /* 0x000000044c00780c */ /* 0x000fe40003f25270 */
[----:B------:R-:W-:Y:S02]  /*66b0*/  SEL R3, RZ, 0x1, P0 ;  /* 0x00000001ff037807 */ /* 0x000fe40000000000 */
[----:B------:R-:W-:Y:S02]  /*66c0*/  SEL R0, RZ, 0x1, P1 ;  /* 0x00000001ff007807 */ /* 0x000fe40000800000 */
[----:B------:R-:W-:Y:S02]  /*66d0*/  LOP3.LUT R174, R174, R3, RZ, 0x3c, !PT ;  /* 0x00000003aeae7212 */ /* 0x000fe400078e3cff */
[----:B------:R-:W-:Y:S02]  /*66e0*/  LOP3.LUT R175, R175, R0, RZ, 0x3c, !PT ;  /* 0x00000000afaf7212 */ /* 0x000fe400078e3cff */
[----:B------:R-:W-:Y:S02]  /*66f0*/  @P2 R2UR UR36, R171 ;  /* 0x00000000ab2422ca */ /* 0x000fe400000e0000 */
[----:B------:R-:W-:Y:S02]  /*6700*/  SEL R181, R181, RZ, P0 ;  /* 0x000000ffb5b57207 */ /* 0x000fe40000000000 */
[----:B------:R-:W-:Y:S01]  /*6710*/  SEL R76, R76, RZ, P1 ;  /* 0x000000ff4c4c7207 */ /* 0x000fe20000800000 */
[----:B------:R-:W-:Y:S10]  /*6720*/  @P2 BRA `(.L_x_93) ;  /* 0xffffffdc00702947 */ /* 0x000ff4000383ffff */
[----:B------:R-:W-:Y:S05]  /*6730*/  EXIT ;  /* 0x000000000000794d */ /* 0x000fea0003800000 */
.L_x_19:
[----:B--2---:R2:W1:Y:S02]  /*6740*/  SYNCS.PHASECHK.TRANS64.TRYWAIT P0, [R3+URZ+0xc0], R2 ;  /* 0x0000c002030075a7 */ /* 0x00446400080011ff */
[----:B-1----:R-:W-:Y:S05]  /*6750*/  @!P0 NANOSLEEP.SYNCS 0x989680 ;  /* 0x009896800000895d */ /* 0x002fea0003900000 */
[----:B------:R-:W1:Y:S02]  /*6760*/  @!P0 SYNCS.PHASECHK.TRANS64 P0, [R3+URZ+0xc0], R2 ;  /* 0x0000c002030085a7 */ /* 0x000e6400080010ff */
[----:B-1----:R-:W-:Y:S05]  /*6770*/  @!P0 BRA `(.L_x_19) ;  /* 0xfffffffc00f08947 */ /* 0x002fea000383ffff */
[----:B------:R-:W-:Y:S05]  /*6780*/  BRA `(.L_x_94) ;  /* 0xffffffac00747947 */ /* 0x000fea000383ffff */
.L_x_22:
[----:B-1----:R-:W-:-:S07]  /*6790*/  MOV R2, UR33 ;  /* 0x0000002100027c02 */ /* 0x002fce0008000f00 */
.L_x_95:
[----:B-1----:R1:W2:Y:S02]  /*67a0*/  SYNCS.PHASECHK.TRANS64.TRYWAIT P0, [R2+URZ+0x18], R5 ;  /* 0x00001805020075a7 */ /* 0x0022a400080011ff */
[----:B--2---:R-:W-:Y:S05]  /*67b0*/  @!P0 NANOSLEEP.SYNCS 0x989680 ;  /* 0x009896800000895d */ /* 0x004fea0003900000 */
[----:B------:R-:W2:Y:S02]  /*67c0*/  @!P0 SYNCS.PHASECHK.TRANS64 P0, [R2+URZ+0x18], R5 ;  /* 0x00001805020085a7 */ /* 0x000ea400080010ff */
[----:B--2---:R-:W-:Y:S05]  /*67d0*/  @!P0 BRA `(.L_x_95) ;  /* 0xfffffffc00f08947 */ /* 0x004fea000383ffff */
[----:B------:R-:W-:Y:S05]  /*67e0*/  BRA `(.L_x_21) ;  /* 0xffffffac00c47947 */ /* 0x000fea000383ffff */
.L_x_28:
[----:B-1----:R-:W-:-:S07]  /*67f0*/  MOV R2, UR17 ;  /* 0x0000001100027c02 */ /* 0x002fce0008000f00 */
.L_x_96:
[----:B-1----:R1:W2:Y:S02]  /*6800*/  SYNCS.PHASECHK.TRANS64.TRYWAIT P0, [R2+URZ+0x18], R5 ;  /* 0x00001805020075a7 */ /* 0x0022a400080011ff */
[----:B--2---:R-:W-:Y:S05]  /*6810*/  @!P0 NANOSLEEP.SYNCS 0x989680 ;  /* 0x009896800000895d */ /* 0x004fea0003900000 */
[----:B------:R-:W2:Y:S02]  /*6820*/  @!P0 SYNCS.PHASECHK.TRANS64 P0, [R2+URZ+0x18], R5 ;  /* 0x00001805020085a7 */ /* 0x000ea400080010ff */
[----:B--2---:R-:W-:Y:S05]  /*6830*/  @!P0 BRA `(.L_x_96) ;  /* 0xfffffffc00f08947 */ /* 0x004fea000383ffff */
[----:B------:R-:W-:Y:S05]  /*6840*/  BRA `(.L_x_27) ;  /* 0xffffffb0006c7947 */ /* 0x000fea000383ffff */
.L_x_32:
[----:B-1----:R1:W2:Y:S02]  /*6850*/  SYNCS.PHASECHK.TRANS64.TRYWAIT P0, [R2+URZ+0x50], R3 ;  /* 0x00005003020075a7 */ /* 0x0022a400080011ff */
[----:B--2---:R-:W-:Y:S05]  /*6860*/  @!P0 NANOSLEEP.SYNCS 0x989680 ;  /* 0x009896800000895d */ /* 0x004fea0003900000 */
[----:B------:R-:W2:Y:S02]  /*6870*/  @!P0 SYNCS.PHASECHK.TRANS64 P0, [R2+URZ+0x50], R3 ;  /* 0x00005003020085a7 */ /* 0x000ea400080010ff */
[----:B--2---:R-:W-:Y:S05]  /*6880*/  @!P0 BRA `(.L_x_32) ;  /* 0xfffffffc00f08947 */ /* 0x004fea000383ffff */
[----:B------:R-:W-:Y:S05]  /*6890*/  BRA `(.L_x_97) ;  /* 0xffffffb000fc7947 */ /* 0x000fea000383ffff */
.L_x_36:
[----:B----4-:R-:W-:-:S07]  /*68a0*/  MOV R0, UR5 ;  /* 0x0000000500007c02 */ /* 0x010fce0008000f00 */
.L_x_98:
[----:B-1----:R1:W2:Y:S02]  /*68b0*/  SYNCS.PHASECHK.TRANS64.TRYWAIT P0, [R0+URZ], R3 ;  /* 0x00000003000075a7 */ /* 0x0022a400080011ff */
[----:B--2---:R-:W-:Y:S05]  /*68c0*/  @!P0 NANOSLEEP.SYNCS 0x989680 ;  /* 0x009896800000895d */ /* 0x004fea0003900000 */
[----:B------:R-:W2:Y:S02]  /*68d0*/  @!P0 SYNCS.PHASECHK.TRANS64 P0, [R0+URZ], R3 ;  /* 0x00000003000085a7 */ /* 0x000ea400080010ff */
[----:B--2---:R-:W-:Y:S05]  /*68e0*/  @!P0 BRA `(.L_x_98) ;  /* 0xfffffffc00f08947 */ /* 0x004fea000383ffff */
[----:B------:R-:W-:Y:S05]  /*68f0*/  BRA `(.L_x_99) ;  /* 0xffffffb8006c7947 */ /* 0x000fea000383ffff */
.L_x_37:
[----:B----4-:R-:W-:-:S07]  /*6900*/  MOV R0, UR5 ;  /* 0x0000000500007c02 */ /* 0x010fce0008000f00 */
.L_x_100:
[----:B-1----:R1:W2:Y:S02]  /*6910*/  SYNCS.PHASECHK.TRANS64.TRYWAIT P0, [R0+URZ], R3 ;  /* 0x00000003000075a7 */ /* 0x0022a400080011ff */
[----:B--2---:R-:W-:Y:S05]  /*6920*/  @!P0 NANOSLEEP.SYNCS 0x989680 ;  /* 0x009896800000895d */ /* 0x004fea0003900000 */
[----:B------:R-:W2:Y:S02]  /*6930*/  @!P0 SYNCS.PHASECHK.TRANS64 P0, [R0+URZ], R3 ;  /* 0x00000003000085a7 */ /* 0x000ea400080010ff */
[----:B--2---:R-:W-:Y:S05]  /*6940*/  @!P0 BRA `(.L_x_100) ;  /* 0xfffffffc00f08947 */ /* 0x004fea000383ffff */
[----:B------:R-:W-:Y:S05]  /*6950*/  BRA `(.L_x_101) ;  /* 0xffffffb800787947 */ /* 0x000fea000383ffff */
.L_x_40:
[----:B-1----:R1:W2:Y:S02]  /*6960*/  SYNCS.PHASECHK.TRANS64.TRYWAIT P0, [R0+URZ+0xb0], R5 ;  /* 0x0000b005000075a7 */ /* 0x0022a400080011ff */
[----:B--2---:R-:W-:Y:S05]  /*6970*/  @!P0 NANOSLEEP.SYNCS 0x989680 ;  /* 0x009896800000895d */ /* 0x004fea0003900000 */
[----:B------:R-:W2:Y:S02]  /*6980*/  @!P0 SYNCS.PHASECHK.TRANS64 P0, [R0+URZ+0xb0], R5 ;  /* 0x0000b005000085a7 */ /* 0x000ea400080010ff */
[----:B--2---:R-:W-:Y:S05]  /*6990*/  @!P0 BRA `(.L_x_40) ;  /* 0xfffffffc00f08947 */ /* 0x004fea000383ffff */
[----:B------:R-:W-:Y:S05]  /*69a0*/  BRA `(.L_x_102) ;  /* 0xffffffb800d47947 */ /* 0x000fea000383ffff */
.L_x_41:
[----:B------:R-:W-:-:S07]  /*69b0*/  MOV R0, UR5 ;  /* 0x0000000500007c02 */ /* 0x000fce0008000f00 */
.L_x_103:
[----:B-1----:R1:W2:Y:S02]  /*69c0*/  SYNCS.PHASECHK.TRANS64.TRYWAIT P0, [R0+URZ+0x60], R5 ;  /* 0x00006005000075a7 */ /* 0x0022a400080011ff */
[----:B--2---:R-:W-:Y:S05]  /*69d0*/  @!P0 NANOSLEEP.SYNCS 0x989680 ;  /* 0x009896800000895d */ /* 0x004fea0003900000 */
[----:B------:R-:W2:Y:S02]  /*69e0*/  @!P0 SYNCS.PHASECHK.TRANS64 P0, [R0+URZ+0x60], R5 ;  /* 0x00006005000085a7 */ /* 0x000ea400080010ff */
[----:B--2---:R-:W-:Y:S05]  /*69f0*/  @!P0 BRA `(.L_x_103) ;  /* 0xfffffffc00f08947 */ /* 0x004fea000383ffff */
[----:B------:R-:W-:Y:S05]  /*6a00*/  BRA `(.L_x_104) ;  /* 0xffffffb800e47947 */ /* 0x000fea000383ffff */
.L_x_42:
[----:B-1----:R1:W2:Y:S02]  /*6a10*/  SYNCS.PHASECHK.TRANS64.TRYWAIT P1, [R0+URZ+0x50], R5 ;  /* 0x00005005000075a7 */ /* 0x0022a400080211ff */
[----:B--2---:R-:W-:Y:S05]  /*6a20*/  @!P1 NANOSLEEP.SYNCS 0x989680 ;  /* 0x009896800000995d */ /* 0x004fea0003900000 */
[----:B------:R-:W2:Y:S02]  /*6a30*/  @!P1 SYNCS.PHASECHK.TRANS64 P1, [R0+URZ+0x50], R5 ;  /* 0x00005005000095a7 */ /* 0x000ea400080210ff */
[----:B--2---:R-:W-:Y:S05]  /*6a40*/  @!P1 BRA `(.L_x_42) ;  /* 0xfffffffc00f09947 */ /* 0x004fea000383ffff */
[----:B------:R-:W-:Y:S05]  /*6a50*/  BRA `(.L_x_105) ;  /* 0xffffffbc00147947 */ /* 0x000fea000383ffff */
.L_x_45:
[----:B------:R-:W-:-:S07]  /*6a60*/  MOV R0, UR5 ;  /* 0x0000000500007c02 */ /* 0x000fce0008000f00 */
.L_x_106:
[----:B-1----:R1:W2:Y:S02]  /*6a70*/  SYNCS.PHASECHK.TRANS64.TRYWAIT P0, [R0+URZ+0x60], R3 ;  /* 0x00006003000075a7 */ /* 0x0022a400080011ff */
[----:B--2---:R-:W-:Y:S05]  /*6a80*/  @!P0 NANOSLEEP.SYNCS 0x989680 ;  /* 0x009896800000895d */ /* 0x004fea0003900000 */
[----:B------:R-:W2:Y:S02]  /*6a90*/  @!P0 SYNCS.PHASECHK.TRANS64 P0, [R0+URZ+0x60], R3 ;  /* 0x00006003000085a7 */ /* 0x000ea400080010ff */
[----:B--2---:R-:W-:Y:S05]  /*6aa0*/  @!P0 BRA `(.L_x_106) ;  /* 0xfffffffc00f08947 */ /* 0x004fea000383ffff */
[----:B------:R-:W-:Y:S05]  /*6ab0*/  BRA `(.L_x_44) ;  /* 0xffffffbc00687947 */ /* 0x000fea000383ffff */
.L_x_52:
[----:B-1----:R1:W2:Y:S02]  /*6ac0*/  SYNCS.PHASECHK.TRANS64.TRYWAIT P1, [R0+URZ+0x50], R5 ;  /* 0x00005005000075a7 */ /* 0x0022a400080211ff */
[----:B--2---:R-:W-:Y:S05]  /*6ad0*/  @!P1 NANOSLEEP.SYNCS 0x989680 ;  /* 0x009896800000995d */ /* 0x004fea0003900000 */
[----:B------:R-:W2:Y:S02]  /*6ae0*/  @!P1 SYNCS.PHASECHK.TRANS64 P1, [R0+URZ+0x50], R5 ;  /* 0x00005005000095a7 */ /* 0x000ea400080210ff */
[----:B--2---:R-:W-:Y:S05]  /*6af0*/  @!P1 BRA `(.L_x_52) ;  /* 0xfffffffc00f09947 */ /* 0x004fea000383ffff */
[----:B------:R-:W-:Y:S05]  /*6b00*/  BRA `(.L_x_107) ;  /* 0xffffffc000c07947 */ /* 0x000fea000383ffff */
.L_x_53:
[----:B------:R-:W-:-:S07]  /*6b10*/  MOV R3, UR9 ;  /* 0x0000000900037c02 */ /* 0x000fce0008000f00 */
.L_x_108:
[----:B-1----:R1:W2:Y:S02]  /*6b20*/  SYNCS.PHASECHK.TRANS64.TRYWAIT P0, [R3+URZ+0x90], R0 ;  /* 0x00009000030075a7 */ /* 0x0022a400080011ff */
[----:B--2---:R-:W-:Y:S05]  /*6b30*/  @!P0 NANOSLEEP.SYNCS 0x989680 ;  /* 0x009896800000895d */ /* 0x004fea0003900000 */
[----:B------:R-:W2:Y:S02]  /*6b40*/  @!P0 SYNCS.PHASECHK.TRANS64 P0, [R3+URZ+0x90], R0 ;  /* 0x00009000030085a7 */ /* 0x000ea400080010ff */
[----:B--2---:R-:W-:Y:S05]  /*6b50*/  @!P0 BRA `(.L_x_108) ;  /* 0xfffffffc00f08947 */ /* 0x004fea000383ffff */
[----:B------:R-:W-:Y:S05]  /*6b60*/  BRA `(.L_x_109) ;  /* 0xffffffc000f47947 */ /* 0x000fea000383ffff */
.L_x_56:
[----:B------:R-:W-:Y:S07]  /*6b70*/  MOV R0, UR7 ;  /* 0x0000000700007c02 */ /* 0x000fee0008000f00 */
.L_x_110:
[----:B-1----:R1:W2:Y:S02]  /*6b80*/  SYNCS.PHASECHK.TRANS64.TRYWAIT P0, [R0+URZ], R3 ;  /* 0x00000003000075a7 */ /* 0x0022a400080011ff */
[----:B--2---:R-:W-:Y:S05]  /*6b90*/  @!P0 NANOSLEEP.SYNCS 0x989680 ;  /* 0x009896800000895d */ /* 0x004fea0003900000 */
[----:B------:R-:W2:Y:S02]  /*6ba0*/  @!P0 SYNCS.PHASECHK.TRANS64 P0, [R0+URZ], R3 ;  /* 0x00000003000085a7 */ /* 0x000ea400080010ff */
[----:B--2---:R-:W-:Y:S05]  /*6bb0*/  @!P0 BRA `(.L_x_110) ;  /* 0xfffffffc00f08947 */ /* 0x004fea000383ffff */
[----:B------:R-:W-:Y:S05]  /*6bc0*/  BRA `(.L_x_55) ;  /* 0xffffffc400147947 */ /* 0x000fea000383ffff */
.L_x_59:
[----:B------:R-:W-:-:S07]  /*6bd0*/  MOV R0, UR5 ;  /* 0x0000000500007c02 */ /* 0x000fce0008000f00 */
.L_x_111:
[----:B--2---:R2:W3:Y:S02]  /*6be0*/  SYNCS.PHASECHK.TRANS64.TRYWAIT P0, [R0+URZ], R3 ;  /* 0x00000003000075a7 */ /* 0x0044e400080011ff */
[----:B---3--:R-:W-:Y:S05]  /*6bf0*/  @!P0 NANOSLEEP.SYNCS 0x989680 ;  /* 0x009896800000895d */ /* 0x008fea0003900000 */
[----:B------:R-:W3:Y:S02]  /*6c00*/  @!P0 SYNCS.PHASECHK.TRANS64 P0, [R0+URZ], R3 ;  /* 0x00000003000085a7 */ /* 0x000ee400080010ff */
[----:B---3--:R-:W-:Y:S05]  /*6c10*/  @!P0 BRA `(.L_x_111) ;  /* 0xfffffffc00f08947 */ /* 0x008fea000383ffff */
[----:B------:R-:W-:Y:S05]  /*6c20*/  BRA `(.L_x_112) ;  /* 0xffffffc400b47947 */ /* 0x000fea000383ffff */
.L_x_60:
[----:B------:R-:W-:-:S07]  /*6c30*/  MOV R0, UR5 ;  /* 0x0000000500007c02 */ /* 0x000fce0008000f00 */
.L_x_113:
[----:B--2---:R2:W3:Y:S02]  /*6c40*/  SYNCS.PHASECHK.TRANS64.TRYWAIT P0, [R0+URZ], R3 ;  /* 0x00000003000075a7 */ /* 0x0044e400080011ff */
[----:B---3--:R-:W-:Y:S05]  /*6c50*/  @!P0 NANOSLEEP.SYNCS 0x989680 ;  /* 0x009896800000895d */ /* 0x008fea0003900000 */
[----:B------:R-:W3:Y:S02]  /*6c60*/  @!P0 SYNCS.PHASECHK.TRANS64 P0, [R0+URZ], R3 ;  /* 0x00000003000085a7 */ /* 0x000ee400080010ff */
[----:B---3--:R-:W-:Y:S05]  /*6c70*/  @!P0 BRA `(.L_x_113) ;  /* 0xfffffffc00f08947 */ /* 0x008fea000383ffff */
[----:B------:R-:W-:Y:S05]  /*6c80*/  BRA `(.L_x_114) ;  /* 0xffffffc400c07947 */ /* 0x000fea000383ffff */
.L_x_61:
[----:B------:R-:W-:-:S07]  /*6c90*/  MOV R0, UR5 ;  /* 0x0000000500007c02 */ /* 0x000fce0008000f00 */
.L_x_115:
[----:B--2---:R2:W3:Y:S02]  /*6ca0*/  SYNCS.PHASECHK.TRANS64.TRYWAIT P0, [R0+URZ], R3 ;  /* 0x00000003000075a7 */ /* 0x0044e400080011ff */
[----:B---3--:R-:W-:Y:S05]  /*6cb0*/  @!P0 NANOSLEEP.SYNCS 0x989680 ;  /* 0x009896800000895d */ /* 0x008fea0003900000 */
[----:B------:R-:W3:Y:S02]  /*6cc0*/  @!P0 SYNCS.PHASECHK.TRANS64 P0, [R0+URZ], R3 ;  /* 0x00000003000085a7 */ /* 0x000ee400080010ff */
[----:B---3--:R-:W-:Y:S05]  /*6cd0*/  @!P0 BRA `(.L_x_115) ;  /* 0xfffffffc00f08947 */ /* 0x008fea000383ffff */
[----:B------:R-:W-:Y:S05]  /*6ce0*/  BRA `(.L_x_116) ;  /* 0xffffffc400cc7947 */ /* 0x000fea000383ffff */
.L_x_62:
[----:B------:R-:W-:-:S07]  /*6cf0*/  MOV R0, UR7 ;  /* 0x0000000700007c02 */ /* 0x000fce0008000f00 */
.L_x_117:
[----:B--2---:R2:W3:Y:S02]  /*6d00*/  SYNCS.PHASECHK.TRANS64.TRYWAIT P0, [R0+URZ], R3 ;  /* 0x00000003000075a7 */ /* 0x0044e400080011ff */
[----:B---3--:R-:W-:Y:S05]  /*6d10*/  @!P0 NANOSLEEP.SYNCS 0x989680 ;  /* 0x009896800000895d */ /* 0x008fea0003900000 */
[----:B------:R-:W3:Y:S02]  /*6d20*/  @!P0 SYNCS.PHASECHK.TRANS64 P0, [R0+URZ], R3 ;  /* 0x00000003000085a7 */ /* 0x000ee400080010ff */
[----:B---3--:R-:W-:Y:S05]  /*6d30*/  @!P0 BRA `(.L_x_117) ;  /* 0xfffffffc00f08947 */ /* 0x008fea000383ffff */
[----:B------:R-:W-:Y:S05]  /*6d40*/  BRA `(.L_x_118) ;  /* 0xffffffc400d87947 */ /* 0x000fea000383ffff */
.L_x_67:
[----:B---3--:R3:W1:Y:S02]  /*6d50*/  SYNCS.PHASECHK.TRANS64.TRYWAIT P0, [R0+URZ+0x50], R3 ;  /* 0x00005003000075a7 */ /* 0x00866400080011ff */
[----:B-1----:R-:W-:Y:S05]  /*6d60*/  @!P0 NANOSLEEP.SYNCS 0x989680 ;  /* 0x009896800000895d */ /* 0x002fea0003900000 */
[----:B------:R-:W1:Y:S02]  /*6d70*/  @!P0 SYNCS.PHASECHK.TRANS64 P0, [R0+URZ+0x50], R3 ;  /* 0x00005003000085a7 */ /* 0x000e6400080010ff */
[----:B-1----:R-:W-:Y:S05]  /*6d80*/  @!P0 BRA `(.L_x_67) ;  /* 0xfffffffc00f08947 */ /* 0x002fea000383ffff */
[----:B------:R-:W-:Y:S05]  /*6d90*/  BRA `(.L_x_119) ;  /* 0xffffffc800d47947 */ /* 0x000fea000383ffff */
.L_x_70:
[----:B------:R-:W-:Y:S07]  /*6da0*/  MOV R0, UR6 ;  /* 0x0000000600007c02 */ /* 0x000fee0008000f00 */
.L_x_120:
[----:B-1----:R1:W3:Y:S02]  /*6db0*/  SYNCS.PHASECHK.TRANS64.TRYWAIT P0, [R0+URZ+0x48], R3 ;  /* 0x00004803000075a7 */ /* 0x0022e400080011ff */
[----:B---3--:R-:W-:Y:S05]  /*6dc0*/  @!P0 NANOSLEEP.SYNCS 0x989680 ;  /* 0x009896800000895d */ /* 0x008fea0003900000 */
[----:B------:R-:W3:Y:S02]  /*6dd0*/  @!P0 SYNCS.PHASECHK.TRANS64 P0, [R0+URZ+0x48], R3 ;  /* 0x00004803000085a7 */ /* 0x000ee400080010ff */
[----:B---3--:R-:W-:Y:S05]  /*6de0*/  @!P0 BRA `(.L_x_120) ;  /* 0xfffffffc00f08947 */ /* 0x008fea000383ffff */
[----:B------:R-:W-:Y:S05]  /*6df0*/  BRA `(.L_x_69) ;  /* 0xffffffcc00c07947 */ /* 0x000fea000383ffff */
.L_x_73:
[----:B------:R-:W-:Y:S07]  /*6e00*/  MOV R3, UR6 ;  /* 0x0000000600037c02 */ /* 0x000fee0008000f00 */
.L_x_121:
[----:B-1----:R1:W2:Y:S02]  /*6e10*/  SYNCS.PHASECHK.TRANS64.TRYWAIT P2, [R3+URZ+0x38], R26 ;  /* 0x0000381a030075a7 */ /* 0x0022a400080411ff */
[----:B--2---:R-:W-:Y:S05]  /*6e20*/  @!P2 NANOSLEEP.SYNCS 0x989680 ;  /* 0x009896800000a95d */ /* 0x004fea0003900000 */
[----:B------:R-:W2:Y:S02]  /*6e30*/  @!P2 SYNCS.PHASECHK.TRANS64 P2, [R3+URZ+0x38], R26 ;  /* 0x0000381a0300a5a7 */ /* 0x000ea400080410ff */
[----:B--2---:R-:W-:Y:S05]  /*6e40*/  @!P2 BRA `(.L_x_121) ;  /* 0xfffffffc00f0a947 */ /* 0x004fea000383ffff */
[----:B------:R-:W-:Y:S05]  /*6e50*/  BRA `(.L_x_122) ;  /* 0xffffffd000547947 */ /* 0x000fea000383ffff */
.L_x_76:
[----:B--2---:R2:W4:Y:S02]  /*6e60*/  SYNCS.PHASECHK.TRANS64.TRYWAIT P0, [R0+URZ+0x50], R3 ;  /* 0x00005003000075a7 */ /* 0x00452400080011ff */
[----:B----4-:R-:W-:Y:S05]  /*6e70*/  @!P0 NANOSLEEP.SYNCS 0x989680 ;  /* 0x009896800000895d */ /* 0x010fea0003900000 */
[----:B------:R-:W4:Y:S02]  /*6e80*/  @!P0 SYNCS.PHASECHK.TRANS64 P0, [R0+URZ+0x50], R3 ;  /* 0x00005003000085a7 */ /* 0x000f2400080010ff */
[----:B----4-:R-:W-:Y:S05]  /*6e90*/  @!P0 BRA `(.L_x_76) ;  /* 0xfffffffc00f08947 */ /* 0x010fea000383ffff */
[----:B------:R-:W-:Y:S05]  /*6ea0*/  BRA `(.L_x_123) ;  /* 0xffffffd400a47947 */ /* 0x000fea000383ffff */
.L_x_87:
[----:B-1----:R-:W-:Y:S04]  /*6eb0*/  MOV R0, UR43 ;  /* 0x0000002b00007c02 */ /* 0x002fe80008000f00 */
[----:B------:R1:W2:Y:S03]  /*6ec0*/  SYNCS.PHASECHK.TRANS64.TRYWAIT P1, [R0+URZ+0x30], R3 ;  /* 0x00003003000075a7 */ /* 0x0002a600080211ff */
[----:B--2---:R-:W-:Y:S05]  /*6ed0*/  @!P1 NANOSLEEP.SYNCS 0x989680 ;  /* 0x009896800000995d */ /* 0x004fea0003900000 */
[----:B------:R-:W2:Y:S02]  /*6ee0*/  @!P1 SYNCS.PHASECHK.TRANS64 P1, [R0+URZ+0x30], R3 ;  /* 0x00003003000095a7 */ /* 0x000ea400080210ff */
[----:B--2---:R-:W-:Y:S05]  /*6ef0*/  @!P1 BRA `(.L_x_87) ;  /* 0xfffffffc00ec9947 */ /* 0x004fea000383ffff */
[----:B------:R-:W-:Y:S05]  /*6f00*/  BRA `(.L_x_86) ;  /* 0xffffffe000a07947 */ /* 0x000fea000383ffff */
.L_x_89:
[----:B------:R1:W1:Y:S02]  /*6f10*/  SYNCS.PHASECHK.TRANS64.TRYWAIT P1, [R156+URZ+0x70], R5 ;  /* 0x000070059c0075a7 */ /* 0x00026400080211ff */
[----:B-1----:R-:W-:Y:S05]  /*6f20*/  @!P1 NANOSLEEP.SYNCS 0x989680 ;  /* 0x009896800000995d */ /* 0x002fea0003900000 */
[----:B------:R-:W1:Y:S02]  /*6f30*/  @!P1 SYNCS.PHASECHK.TRANS64 P1, [R156+URZ+0x70], R5 ;  /* 0x000070059c0095a7 */ /* 0x000e6400080210ff */
[----:B-1----:R-:W-:Y:S05]  /*6f40*/  @!P1 BRA `(.L_x_89) ;  /* 0xfffffffc00f09947 */ /* 0x002fea000383ffff */
[----:B------:R-:W-:Y:S05]  /*6f50*/  BRA `(.L_x_88) ;  /* 0xffffffe000e47947 */ /* 0x000fea000383ffff */
        .weak           $__internal_0_$__cuda_sm10x_tcgen05_guardrail_trap_col_being_dealloced_not_returned_by_alloc
        .type           $__internal_0_$__cuda_sm10x_tcgen05_guardrail_trap_col_being_dealloced_not_returned_by_alloc,@function
        .size           $__internal_0_$__cuda_sm10x_tcgen05_guardrail_trap_col_being_dealloced_not_returned_by_alloc,($__internal_1_$__cuda_sm10x_tcgen05_guardrail_trap_phase_invalid_during_alloc - $__internal_0_$__cuda_sm10x_tcgen05_guardrail_trap_col_being_dealloced_not_returned_by_alloc)
$__internal_0_$__cuda_sm10x_tcgen05_guardrail_trap_col_being_dealloced_not_returned_by_alloc:
[----:B------:R-:W-:Y:S05]  /*6f60*/  BPT.TRAP 0x1 ;  /* 0x000000040000795c */ /* 0x000fea0000300000 */
[----:B------:R-:W-:-:S04]  /*6f70*/  HFMA2 R3, -RZ, RZ, 0, 0 ;  /* 0x00000000ff037431 */ /* 0x000fc800000001ff */
[----:B------:R-:W-:Y:S05]  /*6f80*/  RET.REL.NODEC R2 `(_ZN7cutlass13device_kernelINS_4gemm6kernel13GemmUniversalIN4cute5tupleIJiiiiEEENS1_10collective13CollectiveMmaINS1_35MainloopSm100TmaUmmaWarpSpecializedILi3ELi2ELi4ENS5_IJNS4_1CILi1EEESB_SB_EEEEENS5_IJNSA_ILi128EEENSA_ILi64EEENSA_ILi32EEEEEENS_12float_e5m2_tENS5_IJlSB_lEEESI_SJ_NS4_8TiledMMAINS4_8MMA_AtomIJNS4_10MMA_TraitsINS4_19SM100_MMA_F8F6F4_SSEJSI_SI_fSE_SF_NS4_17integral_constantINS4_4UMMA5MajorELSQ_0EEESR_NSO_INSP_7ScaleInELSS_0EEEST_EEEEEENS4_6LayoutISC_NS5_IJNSA_ILi0EEESX_SX_EEEEENS5_IJNS4_10UnderscoreES10_S10_EEEEENS4_13SM90_TMA_LOADENS4_14ComposedLayoutINS4_7SwizzleILi1ELi4ELi3EEENS4_18smem_ptr_flag_bitsILi8EEENSW_INS5_IJNSA_ILi8EEESG_EEENS5_IJSG_SB_EEEEEEEvNS4_8identityES13_S1D_vS1E_EENS_8epilogue10collective18CollectiveEpilogueINS1G_23Sm100TmaWarpSpecializedILi1ELi1ELi64ELb0ELb0EEEJSH_NS5_IJNSW_ISE_SB_EENSW_ISF_SB_EEEEESI_SJ_SI_SJ_NS1G_6fusion15FusionCallbacksIS1K_NS1O_17LinearCombinationISI_fSI_fLNS_15FloatRoundStyleE2EEESH_S1N_JEEENS4_5SM1004TMEM4LOAD26SM100_TMEM_LOAD_32dp32b64xES13_NS14_INS15_ILi2ELi4ELi3EEES18_NSW_INS5_IJS19_SF_EEENS5_IJSF_SB_EEEEEEENS4_39AutoVectorizingCopyWithAssumedAlignmentILi128EEENS4_14SM90_TMA_STOREES22_S24_S24_EEEvvEEEEvNT_6ParamsE) ;  /* 0xffffff90021c7950 */ /* 0x000fea0003c3ffff */
        .weak           $__internal_1_$__cuda_sm10x_tcgen05_guardrail_trap_phase_invalid_during_alloc
        .type           $__internal_1_$__cuda_sm10x_tcgen05_guardrail_trap_phase_invalid_during_alloc,@function
        .size           $__internal_1_$__cuda_sm10x_tcgen05_guardrail_trap_phase_invalid_during_alloc,($__internal_2_$__cuda_sm10x_tcgen05_guardrail_trap_unallocated_columns_being_dealloced - $__internal_1_$__cuda_sm10x_tcgen05_guardrail_trap_phase_invalid_during_alloc)
$__internal_1_$__cuda_sm10x_tcgen05_guardrail_trap_phase_invalid_during_alloc:
[----:B------:R-:W-:Y:S05]  /*6f90*/  BPT.TRAP 0x1 ;  /* 0x000000040000795c */ /* 0x000fea0000300000 */
[----:B------:R-:W-:-:S04]  /*6fa0*/  MOV R3, 0x0 ;  /* 0x0000000000037802 */ /* 0x000fc80000000f00 */
[----:B------:R-:W-:Y:S05]  /*6fb0*/  RET.REL.NODEC R2 `(_ZN7cutlass13device_kernelINS_4gemm6kernel13GemmUniversalIN4cute5tupleIJiiiiEEENS1_10collective13CollectiveMmaINS1_35MainloopSm100TmaUmmaWarpSpecializedILi3ELi2ELi4ENS5_IJNS4_1CILi1EEESB_SB_EEEEENS5_IJNSA_ILi128EEENSA_ILi64EEENSA_ILi32EEEEEENS_12float_e5m2_tENS5_IJlSB_lEEESI_SJ_NS4_8TiledMMAINS4_8MMA_AtomIJNS4_10MMA_TraitsINS4_19SM100_MMA_F8F6F4_SSEJSI_SI_fSE_SF_NS4_17integral_constantINS4_4UMMA5MajorELSQ_0EEESR_NSO_INSP_7ScaleInELSS_0EEEST_EEEEEENS4_6LayoutISC_NS5_IJNSA_ILi0EEESX_SX_EEEEENS5_IJNS4_10UnderscoreES10_S10_EEEEENS4_13SM90_TMA_LOADENS4_14ComposedLayoutINS4_7SwizzleILi1ELi4ELi3EEENS4_18smem_ptr_flag_bitsILi8EEENSW_INS5_IJNSA_ILi8EEESG_EEENS5_IJSG_SB_EEEEEEEvNS4_8identityES13_S1D_vS1E_EENS_8epilogue10collective18CollectiveEpilogueINS1G_23Sm100TmaWarpSpecializedILi1ELi1ELi64ELb0ELb0EEEJSH_NS5_IJNSW_ISE_SB_EENSW_ISF_SB_EEEEESI_SJ_SI_SJ_NS1G_6fusion15FusionCallbacksIS1K_NS1O_17LinearCombinationISI_fSI_fLNS_15FloatRoundStyleE2EEESH_S1N_JEEENS4_5SM1004TMEM4LOAD26SM100_TMEM_LOAD_32dp32b64xES13_NS14_INS15_ILi2ELi4ELi3EEES18_NSW_INS5_IJS19_SF_EEENS5_IJSF_SB_EEEEEEENS4_39AutoVectorizingCopyWithAssumedAlignmentILi128EEENS4_14SM90_TMA_STOREES22_S24_S24_EEEvvEEEEvNT_6ParamsE) ;  /* 0xffffff9002107950 */ /* 0x000fea0003c3ffff */
        .weak           $__internal_2_$__cuda_sm10x_tcgen05_guardrail_trap_unallocated_columns_being_dealloced
        .type           $__internal_2_$__cuda_sm10x_tcgen05_guardrail_trap_unallocated_columns_being_dealloced,@function
        .size           $__internal_2_$__cuda_sm10x_tcgen05_guardrail_trap_unallocated_columns_being_dealloced,(.L_x_125 - $__internal_2_$__cuda_sm10x_tcgen05_guardrail_trap_unallocated_columns_being_dealloced)
$__internal_2_$__cuda_sm10x_tcgen05_guardrail_trap_unallocated_columns_being_dealloced:
[----:B------:R-:W-:Y:S05]  /*6fc0*/  BPT.TRAP 0x1 ;  /* 0x000000040000795c */ /* 0x000fea0000300000 */
[----:B------:R-:W-:-:S04]  /*6fd0*/  HFMA2 R3, -RZ, RZ, 0, 0 ;  /* 0x00000000ff037431 */ /* 0x000fc800000001ff */
[----:B------:R-:W-:Y:S05]  /*6fe0*/  RET.REL.NODEC R2 `(_ZN7cutlass13device_kernelINS_4gemm6kernel13GemmUniversalIN4cute5tupleIJiiiiEEENS1_10collective13CollectiveMmaINS1_35MainloopSm100TmaUmmaWarpSpecializedILi3ELi2ELi4ENS5_IJNS4_1CILi1EEESB_SB_EEEEENS5_IJNSA_ILi128EEENSA_ILi64EEENSA_ILi32EEEEEENS_12float_e5m2_tENS5_IJlSB_lEEESI_SJ_NS4_8TiledMMAINS4_8MMA_AtomIJNS4_10MMA_TraitsINS4_19SM100_MMA_F8F6F4_SSEJSI_SI_fSE_SF_NS4_17integral_constantINS4_4UMMA5MajorELSQ_0EEESR_NSO_INSP_7ScaleInELSS_0EEEST_EEEEEENS4_6LayoutISC_NS5_IJNSA_ILi0EEESX_SX_EEEEENS5_IJNS4_10UnderscoreES10_S10_EEEEENS4_13SM90_TMA_LOADENS4_14ComposedLayoutINS4_7SwizzleILi1ELi4ELi3EEENS4_18smem_ptr_flag_bitsILi8EEENSW_INS5_IJNSA_ILi8EEESG_EEENS5_IJSG_SB_EEEEEEEvNS4_8identityES13_S1D_vS1E_EENS_8epilogue10collective18CollectiveEpilogueINS1G_23Sm100TmaWarpSpecializedILi1ELi1ELi64ELb0ELb0EEEJSH_NS5_IJNSW_ISE_SB_EENSW_ISF_SB_EEEEESI_SJ_SI_SJ_NS1G_6fusion15FusionCallbacksIS1K_NS1O_17LinearCombinationISI_fSI_fLNS_15FloatRoundStyleE2EEESH_S1N_JEEENS4_5SM1004TMEM4LOAD26SM100_TMEM_LOAD_32dp32b64xES13_NS14_INS15_ILi2ELi4ELi3EEES18_NSW_INS5_IJS19_SF_EEENS5_IJSF_SB_EEEEEEENS4_39AutoVectorizingCopyWithAssumedAlignmentILi128EEENS4_14SM90_TMA_STOREES22_S24_S24_EEEvvEEEEvNT_6ParamsE) ;  /* 0xffffff9002047950 */ /* 0x000fea0003c3ffff */
.L_x_124:
[----:B------:R-:W-:-:S00]  /*6ff0*/  BRA `(.L_x_124) ;  /* 0xfffffffc00fc7947 */ /* 0x000fc0000383ffff */
[----:B------:R-:W-:-:S00]  /*7000*/  NOP ;  /* 0x0000000000007918 */ /* 0x000fc00000000000 */
[----:B------:R-:W-:-:S00]  /*7010*/  NOP ;  /* 0x0000000000007918 */ /* 0x000fc00000000000 */
[----:B------:R-:W-:-:S00]  /*7020*/  NOP ;  /* 0x0000000000007918 */ /* 0x000fc00000000000 */
[----:B------:R-:W-:-:S00]  /*7030*/  NOP ;  /* 0x0000000000007918 */ /* 0x000fc00000000000 */
[----:B------:R-:W-:-:S00]  /*7040*/  NOP ;  /* 0x0000000000007918 */ /* 0x000fc00000000000 */
[----:B------:R-:W-:-:S00]  /*7050*/  NOP ;  /* 0x0000000000007918 */ /* 0x000fc00000000000 */
[----:B------:R-:W-:-:S00]  /*7060*/  NOP ;  /* 0x0000000000007918 */ /* 0x000fc00000000000 */
[----:B------:R-:W-:-:S00]  /*7070*/  NOP ;  /* 0x0000000000007918 */ /* 0x000fc00000000000 */
.L_x_125:


//--------------------- .nv.global.init           --------------------------
	.section	.nv.global.init,"aw",@progbits
.nv.global.init:
	.type		$str$27,@object
	.size		$str$27,($str$28 - $str$27)
$str$27:
        /*0000*/ 	.byte	0x28, 0x61, 0x64, 0x64, 0x72, 0x65, 0x73, 0x73, 0x20, 0x26, 0x20, 0x6d, 0x61, 0x73, 0x6b, 0x29
        /*0010*/ 	.byte	0x20, 0x3d, 0x3d, 0x20, 0x30, 0x00
	.type		$str$28,@object
	.size		$str$28,($str$26 - $str$28)
$str$28:
        /*0016*/ 	.byte	0x2f, 0x74, 0x6d, 0x70, 0x2f, 0x63, 0x75, 0x74, 0x6c, 0x61, 0x73, 0x73, 0x5f, 0x73, 0x77, 0x65
        /*0026*/ 	.byte	0x65, 0x70, 0x5f, 0x73, 0x72, 0x63, 0x2f, 0x69, 0x6e, 0x63, 0x6c, 0x75, 0x64, 0x65, 0x2f, 0x63
        /*0036*/ 	.byte	0x75, 0x74, 0x65, 0x2f, 0x70, 0x6f, 0x69, 0x6e, 0x74, 0x65, 0x72, 0x5f, 0x66, 0x6c, 0x61, 0x67
        /*0046*/ 	.byte	0x67, 0x65, 0x64, 0x2e, 0x68, 0x70, 0x70, 0x00
	.type		$str$26,@object
	.size		$str$26,($str$25 - $str$26)
$str$26:
        /*004e*/ 	.byte	0x2f, 0x74, 0x6d, 0x70, 0x2f, 0x63, 0x75, 0x74, 0x6c, 0x61, 0x73, 0x73, 0x5f, 0x73, 0x77, 0x65
        /*005e*/ 	.byte	0x65, 0x70, 0x5f, 0x73, 0x72, 0x63, 0x2f, 0x69, 0x6e, 0x63, 0x6c, 0x75, 0x64, 0x65, 0x2f, 0x63
        /*006e*/ 	.byte	0x75, 0x74, 0x65, 0x2f, 0x61, 0x74, 0x6f, 0x6d, 0x2f, 0x63, 0x6f, 0x70, 0x79, 0x5f, 0x74, 0x72
        /*007e*/ 	.byte	0x61, 0x69, 0x74, 0x73, 0x5f, 0x73, 0x6d, 0x31, 0x30, 0x30, 0x2e, 0x68, 0x70, 0x70, 0x00
	.type		$str$25,@object
	.size		$str$25,(__unnamed_1 - $str$25)
$str$25:
        /*008d*/ 	.byte	0x28, 0x28, 0x75, 0x69, 0x6e, 0x74, 0x33, 0x32, 0x5f, 0x74, 0x28, 0x74, 0x68, 0x72, 0x65, 0x61
        /*009d*/ 	.byte	0x64, 0x49, 0x64, 0x78, 0x2e, 0x78, 0x29, 0x20, 0x2f, 0x20, 0x33, 0x32, 0x29, 0x20, 0x25, 0x20
        /*00ad*/ 	.byte	0x34, 0x29, 0x20, 0x3d, 0x3d, 0x20, 0x28, 0x28, 0x28, 0x74, 0x6d, 0x65, 0x6d, 0x5f, 0x61, 0x64
        /*00bd*/ 	.byte	0x64, 0x72, 0x20, 0x3e, 0x3e, 0x20, 0x31, 0x36, 0x29, 0x20, 0x2f, 0x20, 0x33, 0x32, 0x29, 0x20
        /*00cd*/ 	.byte	0x25, 0x20, 0x34, 0x29, 0x00
	.type		__unnamed_1,@object
	.size		__unnamed_1,(__unnamed_2 - __unnamed_1)
__unnamed_1:
        /*00d2*/ 	.byte	0x61, 0x75, 0x74, 0x6f, 0x20, 0x63, 0x75, 0x74, 0x65, 0x3a, 0x3a, 0x61, 0x73, 0x5f, 0x70, 0x6f
        /* <DEDUP_REMOVED lines=24> */
        /*0262*/ 	.byte	0x43, 0x3c, 0x38, 0x31, 0x39, 0x32, 0x3e, 0x3e, 0x3e, 0x3e, 0x5d, 0x00
	.type		__unnamed_2,@object
	.size		__unnamed_2,(.L_2 - __unnamed_2)
__unnamed_2:
        /* <DEDUP_REMOVED lines=42> */
        /*050e*/ 	.byte	0x3e, 0x3e, 0x3e, 0x3e, 0x5d, 0x00
.L_2:


//--------------------- .nv.shared._ZN7cutlass13device_kernelINS_4gemm6kernel13GemmUniversalIN4cute5tupleIJiiiiEEENS1_10collective13CollectiveMmaINS1_35MainloopSm100TmaUmmaWarpSpecializedILi3ELi2ELi4ENS5_IJNS4_1CILi1EEESB_SB_EEEEENS5_IJNSA_ILi128EEENSA_ILi64EEENSA_ILi32EEEEEENS_12float_e5m2_tENS5_IJlSB_lEEESI_SJ_NS4_8TiledMMAINS4_8MMA_AtomIJNS4_10MMA_TraitsINS4_19SM100_MMA_F8F6F4_SSEJSI_SI_fSE_SF_NS4_17integral_constantINS4_4UMMA5MajorELSQ_0EEESR_NSO_INSP_7ScaleInELSS_0EEEST_EEEEEENS4_6LayoutISC_NS5_IJNSA_ILi0EEESX_SX_EEEEENS5_IJNS4_10UnderscoreES10_S10_EEEEENS4_13SM90_TMA_LOADENS4_14ComposedLayoutINS4_7SwizzleILi1ELi4ELi3EEENS4_18smem_ptr_flag_bitsILi8EEENSW_INS5_IJNSA_ILi8EEESG_EEENS5_IJSG_SB_EEEEEEEvNS4_8identityES13_S1D_vS1E_EENS_8epilogue10collective18CollectiveEpilogueINS1G_23Sm100TmaWarpSpecializedILi1ELi1ELi64ELb0ELb0EEEJSH_NS5_IJNSW_ISE_SB_EENSW_ISF_SB_EEEEESI_SJ_SI_SJ_NS1G_6fusion15FusionCallbacksIS1K_NS1O_17LinearCombinationISI_fSI_fLNS_15FloatRoundStyleE2EEESH_S1N_JEEENS4_5SM1004TMEM4LOAD26SM100_TMEM_LOAD_32dp32b64xES13_NS14_INS15_ILi2ELi4ELi3EEES18_NSW_INS5_IJS19_SF_EEENS5_IJSF_SB_EEEEEEENS4_39AutoVectorizingCopyWithAssumedAlignmentILi128EEENS4_14SM90_TMA_STOREES22_S24_S24_EEEvvEEEEvNT_6ParamsE --------------------------
	.section	.nv.shared._ZN7cutlass13device_kernelINS_4gemm6kernel13GemmUniversalIN4cute5tupleIJiiiiEEENS1_10collective13CollectiveMmaINS1_35MainloopSm100TmaUmmaWarpSpecializedILi3ELi2ELi4ENS5_IJNS4_1CILi1EEESB_SB_EEEEENS5_IJNSA_ILi128EEENSA_ILi64EEENSA_ILi32EEEEEENS_12float_e5m2_tENS5_IJlSB_lEEESI_SJ_NS4_8TiledMMAINS4_8MMA_AtomIJNS4_10MMA_TraitsINS4_19SM100_MMA_F8F6F4_SSEJSI_SI_fSE_SF_NS4_17integral_constantINS4_4UMMA5MajorELSQ_0EEESR_NSO_INSP_7ScaleInELSS_0EEEST_EEEEEENS4_6LayoutISC_NS5_IJNSA_ILi0EEESX_SX_EEEEENS5_IJNS4_10UnderscoreES10_S10_EEEEENS4_13SM90_TMA_LOADENS4_14ComposedLayoutINS4_7SwizzleILi1ELi4ELi3EEENS4_18smem_ptr_flag_bitsILi8EEENSW_INS5_IJNSA_ILi8EEESG_EEENS5_IJSG_SB_EEEEEEEvNS4_8identityES13_S1D_vS1E_EENS_8epilogue10collective18CollectiveEpilogueINS1G_23Sm100TmaWarpSpecializedILi1ELi1ELi64ELb0ELb0EEEJSH_NS5_IJNSW_ISE_SB_EENSW_ISF_SB_EEEEESI_SJ_SI_SJ_NS1G_6fusion15FusionCallbacksIS1K_NS1O_17LinearCombinationISI_fSI_fLNS_15FloatRoundStyleE2EEESH_S1N_JEEENS4_5SM1004TMEM4LOAD26SM100_TMEM_LOAD_32dp32b64xES13_NS14_INS15_ILi2ELi4ELi3EEES18_NSW_INS5_IJS19_SF_EEENS5_IJSF_SB_EEEEEEENS4_39AutoVectorizingCopyWithAssumedAlignmentILi128EEENS4_14SM90_TMA_STOREES22_S24_S24_EEEvvEEEEvNT_6ParamsE,"aw",@nobits
	.sectionflags	@""
	.align	16
	.zero		1024


//--------------------- .nv.shared.reserved.0     --------------------------
	.section	.nv.shared.reserved.0,"aw",@nobits
	.weak		__nv_reservedSMEM_offset_0_alias
	.size		__nv_reservedSMEM_offset_0_alias, 0, 64
	.other		__nv_reservedSMEM_offset_0_alias,@"STO_CUDA_RESERVED_SHARED STV_DEFAULT"
__nv_reservedSMEM_offset_0_alias:
	.zero		0
.nv.shared.reserved.0:
	.zero		64
	.weak		__nv_reservedSMEM_tcgen05_partition
	.type		__nv_reservedSMEM_tcgen05_partition,@object
	.size		__nv_reservedSMEM_tcgen05_partition,(.L_0 - __nv_reservedSMEM_tcgen05_partition)
__nv_reservedSMEM_tcgen05_partition:
	.zero		32
.L_0:


//--------------------- .nv.global                --------------------------
	.section	.nv.global,"aw",@nobits
.nv.global:
	.type		_ZN40_INTERNAL_aec36e7f_4_k_cu_417f63ef_320484cute1_E,@object
	.size		_ZN40_INTERNAL_aec36e7f_4_k_cu_417f63ef_320484cute1_E,(_ZN40_INTERNAL_aec36e7f_4_k_cu_417f63ef_320484cuda3std3__45__cpo6cbeginE - _ZN40_INTERNAL_aec36e7f_4_k_cu_417f63ef_320484cute1_E)
_ZN40_INTERNAL_aec36e7f_4_k_cu_417f63ef_320484cute1_E:
	.zero		1
	.type		_ZN40_INTERNAL_aec36e7f_4_k_cu_417f63ef_320484cuda3std3__45__cpo6cbeginE,@object
	.size		_ZN40_INTERNAL_aec36e7f_4_k_cu_417f63ef_320484cuda3std3__45__cpo6cbeginE,(_ZN40_INTERNAL_aec36e7f_4_k_cu_417f63ef_320484cuda3std3__48in_placeE - _ZN40_INTERNAL_aec36e7f_4_k_cu_417f63ef_320484cuda3std3__45__cpo6cbeginE)
_ZN40_INTERNAL_aec36e7f_4_k_cu_417f63ef_320484cuda3std3__45__cpo6cbeginE:
	.zero		1
	.type		_ZN40_INTERNAL_aec36e7f_4_k_cu_417f63ef_320484cuda3std3__48in_placeE,@object
	.size		_ZN40_INTERNAL_aec36e7f_4_k_cu_417f63ef_320484cuda3std3__48in_placeE,(_ZN40_INTERNAL_aec36e7f_4_k_cu_417f63ef_320484cuda3std6ranges3__45__cpo9iter_moveE - _ZN40_INTERNAL_aec36e7f_4_k_cu_417f63ef_320484cuda3std3__48in_placeE)
_ZN40_INTERNAL_aec36e7f_4_k_cu_417f63ef_320484cuda3std3__48in_placeE:
	.zero		1
	.type		_ZN40_INTERNAL_aec36e7f_4_k_cu_417f63ef_320484cuda3std6ranges3__45__cpo9iter_moveE,@object
	.size		_ZN40_INTERNAL_aec36e7f_4_k_cu_417f63ef_320484cuda3std6ranges3__45__cpo9iter_moveE,(_ZN40_INTERNAL_aec36e7f_4_k_cu_417f63ef_320484cuda3std3__45__cpo5beginE - _ZN40_INTERNAL_aec36e7f_4_k_cu_417f63ef_320484cuda3std6ranges3__45__cpo9iter_moveE)
_ZN40_INTERNAL_aec36e7f_4_k_cu_417f63ef_320484cuda3std6ranges3__45__cpo9iter_moveE:
	.zero		1
	.type		_ZN40_INTERNAL_aec36e7f_4_k_cu_417f63ef_320484cuda3std3__45__cpo5beginE,@object
	.size		_ZN40_INTERNAL_aec36e7f_4_k_cu_417f63ef_320484cuda3std3__45__cpo5beginE,(_ZN40_INTERNAL_aec36e7f_4_k_cu_417f63ef_320484cuda3std3__442_GLOBAL__N__aec36e7f_4_k_cu_417f63ef_320486ignoreE - _ZN40_INTERNAL_aec36e7f_4_k_cu_417f63ef_320484cuda3std3__45__cpo5beginE)
_ZN40_INTERNAL_aec36e7f_4_k_cu_417f63ef_320484cuda3std3__45__cpo5beginE:
	.zero		1
	.type		_ZN40_INTERNAL_aec36e7f_4_k_cu_417f63ef_320484cuda3std3__442_GLOBAL__N__aec36e7f_4_k_cu_417f63ef_320486ignoreE,@object
	.size		_ZN40_INTERNAL_aec36e7f_4_k_cu_417f63ef_320484cuda3std3__442_GLOBAL__N__aec36e7f_4_k_cu_417f63ef_320486ignoreE,(_ZN40_INTERNAL_aec36e7f_4_k_cu_417f63ef_320484cute7productE - _ZN40_INTERNAL_aec36e7f_4_k_cu_417f63ef_320484cuda3std3__442_GLOBAL__N__aec36e7f_4_k_cu_417f63ef_320486ignoreE)
_ZN40_INTERNAL_aec36e7f_4_k_cu_417f63ef_320484cuda3std3__442_GLOBAL__N__aec36e7f_4_k_cu_417f63ef_320486ignoreE:
	.zero		1
	.type		_ZN40_INTERNAL_aec36e7f_4_k_cu_417f63ef_320484cute7productE,@object
	.size		_ZN40_INTERNAL_aec36e7f_4_k_cu_417f63ef_320484cute7productE,(_ZN40_INTERNAL_aec36e7f_4_k_cu_417f63ef_320484cuda3std3__45__cpo3endE - _ZN40_INTERNAL_aec36e7f_4_k_cu_417f63ef_320484cute7productE)
_ZN40_INTERNAL_aec36e7f_4_k_cu_417f63ef_320484cute7productE:
	.zero		1
	.type		_ZN40_INTERNAL_aec36e7f_4_k_cu_417f63ef_320484cuda3std3__45__cpo3endE,@object
	.size		_ZN40_INTERNAL_aec36e7f_4_k_cu_417f63ef_320484cuda3std3__45__cpo3endE,(_ZN40_INTERNAL_aec36e7f_4_k_cu_417f63ef_320484cuda3std3__419piecewise_constructE - _ZN40_INTERNAL_aec36e7f_4_k_cu_417f63ef_320484cuda3std3__45__cpo3endE)
_ZN40_INTERNAL_aec36e7f_4_k_cu_417f63ef_320484cuda3std3__45__cpo3endE:
	.zero		1
	.type		_ZN40_INTERNAL_aec36e7f_4_k_cu_417f63ef_320484cuda3std3__419piecewise_constructE,@object
	.size		_ZN40_INTERNAL_aec36e7f_4_k_cu_417f63ef_320484cuda3std3__419piecewise_constructE,(_ZN40_INTERNAL_aec36e7f_4_k_cu_417f63ef_320484cuda3std3__45__cpo4cendE - _ZN40_INTERNAL_aec36e7f_4_k_cu_417f63ef_320484cuda3std3__419piecewise_constructE)
_ZN40_INTERNAL_aec36e7f_4_k_cu_417f63ef_320484cuda3std3__419piecewise_constructE:
	.zero		1
	.type		_ZN40_INTERNAL_aec36e7f_4_k_cu_417f63ef_320484cuda3std3__45__cpo4cendE,@object
	.size		_ZN40_INTERNAL_aec36e7f_4_k_cu_417f63ef_320484cuda3std3__45__cpo4cendE,(_ZN40_INTERNAL_aec36e7f_4_k_cu_417f63ef_320484cuda3std6ranges3__45__cpo4swapE - _ZN40_INTERNAL_aec36e7f_4_k_cu_417f63ef_320484cuda3std3__45__cpo4cendE)
_ZN40_INTERNAL_aec36e7f_4_k_cu_417f63ef_320484cuda3std3__45__cpo4cendE:
	.zero		1
	.type		_ZN40_INTERNAL_aec36e7f_4_k_cu_417f63ef_320484cuda3std6ranges3__45__cpo4swapE,@object
	.size		_ZN40_INTERNAL_aec36e7f_4_k_cu_417f63ef_320484cuda3std6ranges3__45__cpo4swapE,(.L_10 - _ZN40_INTERNAL_aec36e7f_4_k_cu_417f63ef_320484cuda3std6ranges3__45__cpo4swapE)
_ZN40_INTERNAL_aec36e7f_4_k_cu_417f63ef_320484cuda3std6ranges3__45__cpo4swapE:
	.zero		1
.L_10:


//--------------------- .nv.constant0._ZN7cutlass13device_kernelINS_4gemm6kernel13GemmUniversalIN4cute5tupleIJiiiiEEENS1_10collective13CollectiveMmaINS1_35MainloopSm100TmaUmmaWarpSpecializedILi3ELi2ELi4ENS5_IJNS4_1CILi1EEESB_SB_EEEEENS5_IJNSA_ILi128EEENSA_ILi64EEENSA_ILi32EEEEEENS_12float_e5m2_tENS5_IJlSB_lEEESI_SJ_NS4_8TiledMMAINS4_8MMA_AtomIJNS4_10MMA_TraitsINS4_19SM100_MMA_F8F6F4_SSEJSI_SI_fSE_SF_NS4_17integral_constantINS4_4UMMA5MajorELSQ_0EEESR_NSO_INSP_7ScaleInELSS_0EEEST_EEEEEENS4_6LayoutISC_NS5_IJNSA_ILi0EEESX_SX_EEEEENS5_IJNS4_10UnderscoreES10_S10_EEEEENS4_13SM90_TMA_LOADENS4_14ComposedLayoutINS4_7SwizzleILi1ELi4ELi3EEENS4_18smem_ptr_flag_bitsILi8EEENSW_INS5_IJNSA_ILi8EEESG_EEENS5_IJSG_SB_EEEEEEEvNS4_8identityES13_S1D_vS1E_EENS_8epilogue10collective18CollectiveEpilogueINS1G_23Sm100TmaWarpSpecializedILi1ELi1ELi64ELb0ELb0EEEJSH_NS5_IJNSW_ISE_SB_EENSW_ISF_SB_EEEEESI_SJ_SI_SJ_NS1G_6fusion15FusionCallbacksIS1K_NS1O_17LinearCombinationISI_fSI_fLNS_15FloatRoundStyleE2EEESH_S1N_JEEENS4_5SM1004TMEM4LOAD26SM100_TMEM_LOAD_32dp32b64xES13_NS14_INS15_ILi2ELi4ELi3EEES18_NSW_INS5_IJS19_SF_EEENS5_IJSF_SB_EEEEEEENS4_39AutoVectorizingCopyWithAssumedAlignmentILi128EEENS4_14SM90_TMA_STOREES22_S24_S24_EEEvvEEEEvNT_6ParamsE --------------------------
	.section	.nv.constant0._ZN7cutlass13device_kernelINS_4gemm6kernel13GemmUniversalIN4cute5tupleIJiiiiEEENS1_10collective13CollectiveMmaINS1_35MainloopSm100TmaUmmaWarpSpecializedILi3ELi2ELi4ENS5_IJNS4_1CILi1EEESB_SB_EEEEENS5_IJNSA_ILi128EEENSA_ILi64EEENSA_ILi32EEEEEENS_12float_e5m2_tENS5_IJlSB_lEEESI_SJ_NS4_8TiledMMAINS4_8MMA_AtomIJNS4_10MMA_TraitsINS4_19SM100_MMA_F8F6F4_SSEJSI_SI_fSE_SF_NS4_17integral_constantINS4_4UMMA5MajorELSQ_0EEESR_NSO_INSP_7ScaleInELSS_0EEEST_EEEEEENS4_6LayoutISC_NS5_IJNSA_ILi0EEESX_SX_EEEEENS5_IJNS4_10UnderscoreES10_S10_EEEEENS4_13SM90_TMA_LOADENS4_14ComposedLayoutINS4_7SwizzleILi1ELi4ELi3EEENS4_18smem_ptr_flag_bitsILi8EEENSW_INS5_IJNSA_ILi8EEESG_EEENS5_IJSG_SB_EEEEEEEvNS4_8identityES13_S1D_vS1E_EENS_8epilogue10collective18CollectiveEpilogueINS1G_23Sm100TmaWarpSpecializedILi1ELi1ELi64ELb0ELb0EEEJSH_NS5_IJNSW_ISE_SB_EENSW_ISF_SB_EEEEESI_SJ_SI_SJ_NS1G_6fusion15FusionCallbacksIS1K_NS1O_17LinearCombinationISI_fSI_fLNS_15FloatRoundStyleE2EEESH_S1N_JEEENS4_5SM1004TMEM4LOAD26SM100_TMEM_LOAD_32dp32b64xES13_NS14_INS15_ILi2ELi4ELi3EEES18_NSW_INS5_IJS19_SF_EEENS5_IJSF_SB_EEEEEEENS4_39AutoVectorizingCopyWithAssumedAlignmentILi128EEENS4_14SM90_TMA_STOREES22_S24_S24_EEEvvEEEEvNT_6ParamsE,"a",@progbits
	.sectionflags	@""
	.align	4
.nv.constant0._ZN7cutlass13device_kernelINS_4gemm6kernel13GemmUniversalIN4cute5tupleIJiiiiEEENS1_10collective13CollectiveMmaINS1_35MainloopSm100TmaUmmaWarpSpecializedILi3ELi2ELi4ENS5_IJNS4_1CILi1EEESB_SB_EEEEENS5_IJNSA_ILi128EEENSA_ILi64EEENSA_ILi32EEEEEENS_12float_e5m2_tENS5_IJlSB_lEEESI_SJ_NS4_8TiledMMAINS4_8MMA_AtomIJNS4_10MMA_TraitsINS4_19SM100_MMA_F8F6F4_SSEJSI_SI_fSE_SF_NS4_17integral_constantINS4_4UMMA5MajorELSQ_0EEESR_NSO_INSP_7ScaleInELSS_0EEEST_EEEEEENS4_6LayoutISC_NS5_IJNSA_ILi0EEESX_SX_EEEEENS5_IJNS4_10UnderscoreES10_S10_EEEEENS4_13SM90_TMA_LOADENS4_14ComposedLayoutINS4_7SwizzleILi1ELi4ELi3EEENS4_18smem_ptr_flag_bitsILi8EEENSW_INS5_IJNSA_ILi8EEESG_EEENS5_IJSG_SB_EEEEEEEvNS4_8identityES13_S1D_vS1E_EENS_8epilogue10collective18CollectiveEpilogueINS1G_23Sm100TmaWarpSpecializedILi1ELi1ELi64ELb0ELb0EEEJSH_NS5_IJNSW_ISE_SB_EENSW_ISF_SB_EEEEESI_SJ_SI_SJ_NS1G_6fusion15FusionCallbacksIS1K_NS1O_17LinearCombinationISI_fSI_fLNS_15FloatRoundStyleE2EEESH_S1N_JEEENS4_5SM1004TMEM4LOAD26SM100_TMEM_LOAD_32dp32b64xES13_NS14_INS15_ILi2ELi4ELi3EEES18_NSW_INS5_IJS19_SF_EEENS5_IJSF_SB_EEEEEEENS4_39AutoVectorizingCopyWithAssumedAlignmentILi128EEENS4_14SM90_TMA_STOREES22_S24_S24_EEEvvEEEEvNT_6ParamsE:
	.zero		2944


//--------------------- SYMBOLS --------------------------

	.type		.nv.reservedSmem.offset0,@object
	.size		.nv.reservedSmem.offset0,0x4
	.type		.nv.reservedSmem.cap,@object
	.size		.nv.reservedSmem.cap,0x4
	.type		__assertfail,@function
